//
// Generated by NVIDIA NVVM Compiler
//
// Compiler Build ID: CL-36424714
// Cuda compilation tools, release 13.0, V13.0.88
// Based on NVVM 20.0.0
//

.version 9.0
.target sm_100
.address_size 64

	// .globl	_ZN8physgrad25verlet_integration_kernelEP6float3S1_PKS0_PKffi

.visible .entry _ZN8physgrad25verlet_integration_kernelEP6float3S1_PKS0_PKffi(
	.param .u64 .ptr .align 1 _ZN8physgrad25verlet_integration_kernelEP6float3S1_PKS0_PKffi_param_0,
	.param .u64 .ptr .align 1 _ZN8physgrad25verlet_integration_kernelEP6float3S1_PKS0_PKffi_param_1,
	.param .u64 .ptr .align 1 _ZN8physgrad25verlet_integration_kernelEP6float3S1_PKS0_PKffi_param_2,
	.param .u64 .ptr .align 1 _ZN8physgrad25verlet_integration_kernelEP6float3S1_PKS0_PKffi_param_3,
	.param .f32 _ZN8physgrad25verlet_integration_kernelEP6float3S1_PKS0_PKffi_param_4,
	.param .u32 _ZN8physgrad25verlet_integration_kernelEP6float3S1_PKS0_PKffi_param_5
)
{
	.reg .pred 	%p<2>;
	.reg .b32 	%r<6>;
	.reg .b32 	%f<22>;
	.reg .b64 	%rd<15>;

	ld.param.u64 	%rd1, [_ZN8physgrad25verlet_integration_kernelEP6float3S1_PKS0_PKffi_param_0];
	ld.param.u64 	%rd2, [_ZN8physgrad25verlet_integration_kernelEP6float3S1_PKS0_PKffi_param_1];
	ld.param.u64 	%rd3, [_ZN8physgrad25verlet_integration_kernelEP6float3S1_PKS0_PKffi_param_2];
	ld.param.u64 	%rd4, [_ZN8physgrad25verlet_integration_kernelEP6float3S1_PKS0_PKffi_param_3];
	ld.param.f32 	%f1, [_ZN8physgrad25verlet_integration_kernelEP6float3S1_PKS0_PKffi_param_4];
	ld.param.u32 	%r2, [_ZN8physgrad25verlet_integration_kernelEP6float3S1_PKS0_PKffi_param_5];
	mov.u32 	%r3, %ctaid.x;
	mov.u32 	%r4, %ntid.x;
	mov.u32 	%r5, %tid.x;
	mad.lo.s32 	%r1, %r3, %r4, %r5;
	setp.ge.s32 	%p1, %r1, %r2;
	@%p1 bra 	$L__BB0_2;
	cvta.to.global.u64 	%rd5, %rd4;
	cvta.to.global.u64 	%rd6, %rd3;
	cvta.to.global.u64 	%rd7, %rd2;
	cvta.to.global.u64 	%rd8, %rd1;
	mul.wide.s32 	%rd9, %r1, 4;
	add.s64 	%rd10, %rd5, %rd9;
	ld.global.nc.f32 	%f2, [%rd10];
	rcp.rn.f32 	%f3, %f2;
	mul.wide.s32 	%rd11, %r1, 12;
	add.s64 	%rd12, %rd6, %rd11;
	ld.global.nc.f32 	%f4, [%rd12];
	mul.f32 	%f5, %f4, %f3;
	ld.global.nc.f32 	%f6, [%rd12+4];
	mul.f32 	%f7, %f3, %f6;
	ld.global.nc.f32 	%f8, [%rd12+8];
	mul.f32 	%f9, %f3, %f8;
	add.s64 	%rd13, %rd7, %rd11;
	ld.global.f32 	%f10, [%rd13];
	fma.rn.f32 	%f11, %f1, %f5, %f10;
	st.global.f32 	[%rd13], %f11;
	ld.global.f32 	%f12, [%rd13+4];
	fma.rn.f32 	%f13, %f1, %f7, %f12;
	st.global.f32 	[%rd13+4], %f13;
	ld.global.f32 	%f14, [%rd13+8];
	fma.rn.f32 	%f15, %f1, %f9, %f14;
	st.global.f32 	[%rd13+8], %f15;
	add.s64 	%rd14, %rd8, %rd11;
	ld.global.f32 	%f16, [%rd14];
	fma.rn.f32 	%f17, %f1, %f11, %f16;
	st.global.f32 	[%rd14], %f17;
	ld.global.f32 	%f18, [%rd14+4];
	fma.rn.f32 	%f19, %f1, %f13, %f18;
	st.global.f32 	[%rd14+4], %f19;
	ld.global.f32 	%f20, [%rd14+8];
	fma.rn.f32 	%f21, %f1, %f15, %f20;
	st.global.f32 	[%rd14+8], %f21;
$L__BB0_2:
	ret;

}
	// .globl	_ZN8physgrad22classical_force_kernelEPK6float3PKfPS0_i
.visible .entry _ZN8physgrad22classical_force_kernelEPK6float3PKfPS0_i(
	.param .u64 .ptr .align 1 _ZN8physgrad22classical_force_kernelEPK6float3PKfPS0_i_param_0,
	.param .u64 .ptr .align 1 _ZN8physgrad22classical_force_kernelEPK6float3PKfPS0_i_param_1,
	.param .u64 .ptr .align 1 _ZN8physgrad22classical_force_kernelEPK6float3PKfPS0_i_param_2,
	.param .u32 _ZN8physgrad22classical_force_kernelEPK6float3PKfPS0_i_param_3
)
{
	.reg .pred 	%p<33>;
	.reg .b32 	%r<44>;
	.reg .b32 	%f<456>;
	.reg .b64 	%rd<55>;

	ld.param.u64 	%rd23, [_ZN8physgrad22classical_force_kernelEPK6float3PKfPS0_i_param_0];
	ld.param.u64 	%rd24, [_ZN8physgrad22classical_force_kernelEPK6float3PKfPS0_i_param_1];
	ld.param.u64 	%rd22, [_ZN8physgrad22classical_force_kernelEPK6float3PKfPS0_i_param_2];
	ld.param.u32 	%r24, [_ZN8physgrad22classical_force_kernelEPK6float3PKfPS0_i_param_3];
	cvta.to.global.u64 	%rd1, %rd24;
	cvta.to.global.u64 	%rd2, %rd23;
	mov.u32 	%r25, %ctaid.x;
	mov.u32 	%r26, %ntid.x;
	mov.u32 	%r27, %tid.x;
	mad.lo.s32 	%r1, %r25, %r26, %r27;
	setp.ge.s32 	%p1, %r1, %r24;
	@%p1 bra 	$L__BB1_51;
	mul.wide.s32 	%rd25, %r1, 12;
	add.s64 	%rd26, %rd2, %rd25;
	ld.global.nc.f32 	%f1, [%rd26];
	ld.global.nc.f32 	%f2, [%rd26+4];
	ld.global.nc.f32 	%f3, [%rd26+8];
	mul.wide.s32 	%rd27, %r1, 4;
	add.s64 	%rd28, %rd1, %rd27;
	ld.global.nc.f32 	%f4, [%rd28];
	setp.lt.s32 	%p2, %r1, 1;
	mov.f32 	%f381, 0f00000000;
	mov.b32 	%r42, 0;
	mov.f32 	%f382, %f381;
	mov.f32 	%f383, %f381;
	@%p2 bra 	$L__BB1_23;
	mul.f32 	%f5, %f4, 0f5005ECCA;
	min.s32 	%r30, %r1, %r24;
	max.s32 	%r42, %r30, 1;
	and.b32  	%r3, %r42, 3;
	setp.lt.s32 	%p3, %r30, 4;
	mov.f32 	%f383, 0f00000000;
	mov.b32 	%r37, 0;
	mov.f32 	%f382, %f383;
	mov.f32 	%f381, %f383;
	@%p3 bra 	$L__BB1_13;
	and.b32  	%r37, %r42, 2147483644;
	neg.s32 	%r35, %r37;
	add.s64 	%rd52, %rd2, 24;
	add.s64 	%rd51, %rd1, 8;
	mov.f32 	%f383, 0f00000000;
$L__BB1_4:
	.pragma "nounroll";
	ld.global.nc.f32 	%f209, [%rd52+-24];
	ld.global.nc.f32 	%f210, [%rd52+-20];
	ld.global.nc.f32 	%f211, [%rd52+-16];
	sub.f32 	%f9, %f1, %f209;
	sub.f32 	%f10, %f2, %f210;
	sub.f32 	%f11, %f3, %f211;
	mul.f32 	%f212, %f10, %f10;
	fma.rn.f32 	%f213, %f9, %f9, %f212;
	fma.rn.f32 	%f12, %f11, %f11, %f213;
	sqrt.rn.f32 	%f13, %f12;
	setp.leu.f32 	%p4, %f13, 0f2EDBE6FF;
	@%p4 bra 	$L__BB1_6;
	ld.global.nc.f32 	%f214, [%rd51+-8];
	mul.f32 	%f215, %f5, %f214;
	div.rn.f32 	%f216, %f215, %f12;
	div.rn.f32 	%f217, %f9, %f13;
	div.rn.f32 	%f218, %f10, %f13;
	div.rn.f32 	%f219, %f11, %f13;
	fma.rn.f32 	%f381, %f217, %f216, %f381;
	fma.rn.f32 	%f382, %f218, %f216, %f382;
	fma.rn.f32 	%f383, %f219, %f216, %f383;
$L__BB1_6:
	ld.global.nc.f32 	%f220, [%rd52+-12];
	ld.global.nc.f32 	%f221, [%rd52+-8];
	ld.global.nc.f32 	%f222, [%rd52+-4];
	sub.f32 	%f20, %f1, %f220;
	sub.f32 	%f21, %f2, %f221;
	sub.f32 	%f22, %f3, %f222;
	mul.f32 	%f223, %f21, %f21;
	fma.rn.f32 	%f224, %f20, %f20, %f223;
	fma.rn.f32 	%f23, %f22, %f22, %f224;
	sqrt.rn.f32 	%f24, %f23;
	setp.leu.f32 	%p5, %f24, 0f2EDBE6FF;
	@%p5 bra 	$L__BB1_8;
	ld.global.nc.f32 	%f225, [%rd51+-4];
	mul.f32 	%f226, %f5, %f225;
	div.rn.f32 	%f227, %f226, %f23;
	div.rn.f32 	%f228, %f20, %f24;
	div.rn.f32 	%f229, %f21, %f24;
	div.rn.f32 	%f230, %f22, %f24;
	fma.rn.f32 	%f381, %f228, %f227, %f381;
	fma.rn.f32 	%f382, %f229, %f227, %f382;
	fma.rn.f32 	%f383, %f230, %f227, %f383;
$L__BB1_8:
	ld.global.nc.f32 	%f231, [%rd52];
	ld.global.nc.f32 	%f232, [%rd52+4];
	ld.global.nc.f32 	%f233, [%rd52+8];
	sub.f32 	%f31, %f1, %f231;
	sub.f32 	%f32, %f2, %f232;
	sub.f32 	%f33, %f3, %f233;
	mul.f32 	%f234, %f32, %f32;
	fma.rn.f32 	%f235, %f31, %f31, %f234;
	fma.rn.f32 	%f34, %f33, %f33, %f235;
	sqrt.rn.f32 	%f35, %f34;
	setp.leu.f32 	%p6, %f35, 0f2EDBE6FF;
	@%p6 bra 	$L__BB1_10;
	ld.global.nc.f32 	%f236, [%rd51];
	mul.f32 	%f237, %f5, %f236;
	div.rn.f32 	%f238, %f237, %f34;
	div.rn.f32 	%f239, %f31, %f35;
	div.rn.f32 	%f240, %f32, %f35;
	div.rn.f32 	%f241, %f33, %f35;
	fma.rn.f32 	%f381, %f239, %f238, %f381;
	fma.rn.f32 	%f382, %f240, %f238, %f382;
	fma.rn.f32 	%f383, %f241, %f238, %f383;
$L__BB1_10:
	ld.global.nc.f32 	%f242, [%rd52+12];
	ld.global.nc.f32 	%f243, [%rd52+16];
	ld.global.nc.f32 	%f244, [%rd52+20];
	sub.f32 	%f42, %f1, %f242;
	sub.f32 	%f43, %f2, %f243;
	sub.f32 	%f44, %f3, %f244;
	mul.f32 	%f245, %f43, %f43;
	fma.rn.f32 	%f246, %f42, %f42, %f245;
	fma.rn.f32 	%f45, %f44, %f44, %f246;
	sqrt.rn.f32 	%f46, %f45;
	setp.leu.f32 	%p7, %f46, 0f2EDBE6FF;
	@%p7 bra 	$L__BB1_12;
	ld.global.nc.f32 	%f247, [%rd51+4];
	mul.f32 	%f248, %f5, %f247;
	div.rn.f32 	%f249, %f248, %f45;
	div.rn.f32 	%f250, %f42, %f46;
	div.rn.f32 	%f251, %f43, %f46;
	div.rn.f32 	%f252, %f44, %f46;
	fma.rn.f32 	%f381, %f250, %f249, %f381;
	fma.rn.f32 	%f382, %f251, %f249, %f382;
	fma.rn.f32 	%f383, %f252, %f249, %f383;
$L__BB1_12:
	add.s32 	%r35, %r35, 4;
	add.s64 	%rd52, %rd52, 48;
	add.s64 	%rd51, %rd51, 16;
	setp.ne.s32 	%p8, %r35, 0;
	@%p8 bra 	$L__BB1_4;
$L__BB1_13:
	setp.eq.s32 	%p9, %r3, 0;
	@%p9 bra 	$L__BB1_23;
	setp.eq.s32 	%p10, %r3, 1;
	@%p10 bra 	$L__BB1_20;
	mul.wide.u32 	%rd29, %r37, 12;
	add.s64 	%rd9, %rd2, %rd29;
	ld.global.nc.f32 	%f254, [%rd9];
	ld.global.nc.f32 	%f255, [%rd9+4];
	ld.global.nc.f32 	%f256, [%rd9+8];
	mul.wide.u32 	%rd30, %r37, 4;
	add.s64 	%rd10, %rd1, %rd30;
	sub.f32 	%f59, %f1, %f254;
	sub.f32 	%f60, %f2, %f255;
	sub.f32 	%f61, %f3, %f256;
	mul.f32 	%f257, %f60, %f60;
	fma.rn.f32 	%f258, %f59, %f59, %f257;
	fma.rn.f32 	%f62, %f61, %f61, %f258;
	sqrt.rn.f32 	%f63, %f62;
	setp.leu.f32 	%p11, %f63, 0f2EDBE6FF;
	@%p11 bra 	$L__BB1_17;
	ld.global.nc.f32 	%f259, [%rd10];
	mul.f32 	%f260, %f5, %f259;
	div.rn.f32 	%f261, %f260, %f62;
	div.rn.f32 	%f262, %f59, %f63;
	div.rn.f32 	%f263, %f60, %f63;
	div.rn.f32 	%f264, %f61, %f63;
	fma.rn.f32 	%f381, %f262, %f261, %f381;
	fma.rn.f32 	%f382, %f263, %f261, %f382;
	fma.rn.f32 	%f383, %f264, %f261, %f383;
$L__BB1_17:
	ld.global.nc.f32 	%f265, [%rd9+12];
	ld.global.nc.f32 	%f266, [%rd9+16];
	ld.global.nc.f32 	%f267, [%rd9+20];
	sub.f32 	%f70, %f1, %f265;
	sub.f32 	%f71, %f2, %f266;
	sub.f32 	%f72, %f3, %f267;
	mul.f32 	%f268, %f71, %f71;
	fma.rn.f32 	%f269, %f70, %f70, %f268;
	fma.rn.f32 	%f73, %f72, %f72, %f269;
	sqrt.rn.f32 	%f74, %f73;
	setp.leu.f32 	%p12, %f74, 0f2EDBE6FF;
	@%p12 bra 	$L__BB1_19;
	ld.global.nc.f32 	%f270, [%rd10+4];
	mul.f32 	%f271, %f5, %f270;
	div.rn.f32 	%f272, %f271, %f73;
	div.rn.f32 	%f273, %f70, %f74;
	div.rn.f32 	%f274, %f71, %f74;
	div.rn.f32 	%f275, %f72, %f74;
	fma.rn.f32 	%f381, %f273, %f272, %f381;
	fma.rn.f32 	%f382, %f274, %f272, %f382;
	fma.rn.f32 	%f383, %f275, %f272, %f383;
$L__BB1_19:
	add.s32 	%r37, %r37, 2;
$L__BB1_20:
	and.b32  	%r31, %r42, 1;
	setp.eq.b32 	%p13, %r31, 1;
	not.pred 	%p14, %p13;
	@%p14 bra 	$L__BB1_23;
	cvt.u64.u32 	%rd11, %r37;
	mul.wide.u32 	%rd31, %r37, 12;
	add.s64 	%rd32, %rd2, %rd31;
	ld.global.nc.f32 	%f276, [%rd32];
	ld.global.nc.f32 	%f277, [%rd32+4];
	ld.global.nc.f32 	%f278, [%rd32+8];
	sub.f32 	%f87, %f1, %f276;
	sub.f32 	%f88, %f2, %f277;
	sub.f32 	%f89, %f3, %f278;
	mul.f32 	%f279, %f88, %f88;
	fma.rn.f32 	%f280, %f87, %f87, %f279;
	fma.rn.f32 	%f90, %f89, %f89, %f280;
	sqrt.rn.f32 	%f91, %f90;
	setp.leu.f32 	%p15, %f91, 0f2EDBE6FF;
	@%p15 bra 	$L__BB1_23;
	shl.b64 	%rd33, %rd11, 2;
	add.s64 	%rd34, %rd1, %rd33;
	ld.global.nc.f32 	%f281, [%rd34];
	mul.f32 	%f282, %f5, %f281;
	div.rn.f32 	%f283, %f282, %f90;
	div.rn.f32 	%f284, %f87, %f91;
	div.rn.f32 	%f285, %f88, %f91;
	div.rn.f32 	%f286, %f89, %f91;
	fma.rn.f32 	%f381, %f284, %f283, %f381;
	fma.rn.f32 	%f382, %f285, %f283, %f382;
	fma.rn.f32 	%f383, %f286, %f283, %f383;
$L__BB1_23:
	setp.ge.s32 	%p16, %r42, %r24;
	@%p16 bra 	$L__BB1_28;
	setp.eq.s32 	%p17, %r1, %r42;
	@%p17 bra 	$L__BB1_27;
	cvt.u64.u32 	%rd12, %r42;
	mul.wide.u32 	%rd35, %r42, 12;
	add.s64 	%rd36, %rd2, %rd35;
	ld.global.nc.f32 	%f287, [%rd36];
	ld.global.nc.f32 	%f288, [%rd36+4];
	ld.global.nc.f32 	%f289, [%rd36+8];
	sub.f32 	%f98, %f1, %f287;
	sub.f32 	%f99, %f2, %f288;
	sub.f32 	%f100, %f3, %f289;
	mul.f32 	%f290, %f99, %f99;
	fma.rn.f32 	%f291, %f98, %f98, %f290;
	fma.rn.f32 	%f101, %f100, %f100, %f291;
	sqrt.rn.f32 	%f102, %f101;
	setp.leu.f32 	%p18, %f102, 0f2EDBE6FF;
	@%p18 bra 	$L__BB1_27;
	shl.b64 	%rd37, %rd12, 2;
	add.s64 	%rd38, %rd1, %rd37;
	ld.global.nc.f32 	%f292, [%rd38];
	mul.f32 	%f293, %f4, 0f5005ECCA;
	mul.f32 	%f294, %f293, %f292;
	div.rn.f32 	%f295, %f294, %f101;
	div.rn.f32 	%f296, %f98, %f102;
	div.rn.f32 	%f297, %f99, %f102;
	div.rn.f32 	%f298, %f100, %f102;
	fma.rn.f32 	%f381, %f296, %f295, %f381;
	fma.rn.f32 	%f382, %f297, %f295, %f382;
	fma.rn.f32 	%f383, %f298, %f295, %f383;
$L__BB1_27:
	add.s32 	%r42, %r42, 1;
$L__BB1_28:
	setp.ge.s32 	%p19, %r42, %r24;
	@%p19 bra 	$L__BB1_50;
	mul.f32 	%f112, %f4, 0f5005ECCA;
	sub.s32 	%r14, %r24, %r42;
	and.b32  	%r15, %r14, 3;
	sub.s32 	%r32, %r42, %r24;
	setp.gt.u32 	%p20, %r32, -4;
	@%p20 bra 	$L__BB1_40;
	and.b32  	%r33, %r14, -4;
	neg.s32 	%r40, %r33;
	mul.wide.u32 	%rd39, %r42, 12;
	add.s64 	%rd40, %rd39, %rd2;
	add.s64 	%rd54, %rd40, 24;
	mul.wide.u32 	%rd41, %r42, 4;
	add.s64 	%rd42, %rd41, %rd1;
	add.s64 	%rd53, %rd42, 8;
$L__BB1_31:
	.pragma "nounroll";
	ld.global.nc.f32 	%f300, [%rd54+-24];
	ld.global.nc.f32 	%f301, [%rd54+-20];
	ld.global.nc.f32 	%f302, [%rd54+-16];
	sub.f32 	%f116, %f1, %f300;
	sub.f32 	%f117, %f2, %f301;
	sub.f32 	%f118, %f3, %f302;
	mul.f32 	%f303, %f117, %f117;
	fma.rn.f32 	%f304, %f116, %f116, %f303;
	fma.rn.f32 	%f119, %f118, %f118, %f304;
	sqrt.rn.f32 	%f120, %f119;
	setp.leu.f32 	%p21, %f120, 0f2EDBE6FF;
	@%p21 bra 	$L__BB1_33;
	ld.global.nc.f32 	%f305, [%rd53+-8];
	mul.f32 	%f306, %f112, %f305;
	div.rn.f32 	%f307, %f306, %f119;
	div.rn.f32 	%f308, %f116, %f120;
	div.rn.f32 	%f309, %f117, %f120;
	div.rn.f32 	%f310, %f118, %f120;
	fma.rn.f32 	%f381, %f308, %f307, %f381;
	fma.rn.f32 	%f382, %f309, %f307, %f382;
	fma.rn.f32 	%f383, %f310, %f307, %f383;
$L__BB1_33:
	ld.global.nc.f32 	%f311, [%rd54+-12];
	ld.global.nc.f32 	%f312, [%rd54+-8];
	ld.global.nc.f32 	%f313, [%rd54+-4];
	sub.f32 	%f127, %f1, %f311;
	sub.f32 	%f128, %f2, %f312;
	sub.f32 	%f129, %f3, %f313;
	mul.f32 	%f314, %f128, %f128;
	fma.rn.f32 	%f315, %f127, %f127, %f314;
	fma.rn.f32 	%f130, %f129, %f129, %f315;
	sqrt.rn.f32 	%f131, %f130;
	setp.leu.f32 	%p22, %f131, 0f2EDBE6FF;
	@%p22 bra 	$L__BB1_35;
	ld.global.nc.f32 	%f316, [%rd53+-4];
	mul.f32 	%f317, %f112, %f316;
	div.rn.f32 	%f318, %f317, %f130;
	div.rn.f32 	%f319, %f127, %f131;
	div.rn.f32 	%f320, %f128, %f131;
	div.rn.f32 	%f321, %f129, %f131;
	fma.rn.f32 	%f381, %f319, %f318, %f381;
	fma.rn.f32 	%f382, %f320, %f318, %f382;
	fma.rn.f32 	%f383, %f321, %f318, %f383;
$L__BB1_35:
	ld.global.nc.f32 	%f322, [%rd54];
	ld.global.nc.f32 	%f323, [%rd54+4];
	ld.global.nc.f32 	%f324, [%rd54+8];
	sub.f32 	%f138, %f1, %f322;
	sub.f32 	%f139, %f2, %f323;
	sub.f32 	%f140, %f3, %f324;
	mul.f32 	%f325, %f139, %f139;
	fma.rn.f32 	%f326, %f138, %f138, %f325;
	fma.rn.f32 	%f141, %f140, %f140, %f326;
	sqrt.rn.f32 	%f142, %f141;
	setp.leu.f32 	%p23, %f142, 0f2EDBE6FF;
	@%p23 bra 	$L__BB1_37;
	ld.global.nc.f32 	%f327, [%rd53];
	mul.f32 	%f328, %f112, %f327;
	div.rn.f32 	%f329, %f328, %f141;
	div.rn.f32 	%f330, %f138, %f142;
	div.rn.f32 	%f331, %f139, %f142;
	div.rn.f32 	%f332, %f140, %f142;
	fma.rn.f32 	%f381, %f330, %f329, %f381;
	fma.rn.f32 	%f382, %f331, %f329, %f382;
	fma.rn.f32 	%f383, %f332, %f329, %f383;
$L__BB1_37:
	ld.global.nc.f32 	%f333, [%rd54+12];
	ld.global.nc.f32 	%f334, [%rd54+16];
	ld.global.nc.f32 	%f335, [%rd54+20];
	sub.f32 	%f149, %f1, %f333;
	sub.f32 	%f150, %f2, %f334;
	sub.f32 	%f151, %f3, %f335;
	mul.f32 	%f336, %f150, %f150;
	fma.rn.f32 	%f337, %f149, %f149, %f336;
	fma.rn.f32 	%f152, %f151, %f151, %f337;
	sqrt.rn.f32 	%f153, %f152;
	setp.leu.f32 	%p24, %f153, 0f2EDBE6FF;
	@%p24 bra 	$L__BB1_39;
	ld.global.nc.f32 	%f338, [%rd53+4];
	mul.f32 	%f339, %f112, %f338;
	div.rn.f32 	%f340, %f339, %f152;
	div.rn.f32 	%f341, %f149, %f153;
	div.rn.f32 	%f342, %f150, %f153;
	div.rn.f32 	%f343, %f151, %f153;
	fma.rn.f32 	%f381, %f341, %f340, %f381;
	fma.rn.f32 	%f382, %f342, %f340, %f382;
	fma.rn.f32 	%f383, %f343, %f340, %f383;
$L__BB1_39:
	add.s32 	%r42, %r42, 4;
	add.s32 	%r40, %r40, 4;
	add.s64 	%rd54, %rd54, 48;
	add.s64 	%rd53, %rd53, 16;
	setp.ne.s32 	%p25, %r40, 0;
	@%p25 bra 	$L__BB1_31;
$L__BB1_40:
	setp.eq.s32 	%p26, %r15, 0;
	@%p26 bra 	$L__BB1_50;
	setp.eq.s32 	%p27, %r15, 1;
	@%p27 bra 	$L__BB1_47;
	mul.wide.u32 	%rd43, %r42, 12;
	add.s64 	%rd19, %rd2, %rd43;
	ld.global.nc.f32 	%f345, [%rd19];
	ld.global.nc.f32 	%f346, [%rd19+4];
	ld.global.nc.f32 	%f347, [%rd19+8];
	mul.wide.u32 	%rd44, %r42, 4;
	add.s64 	%rd20, %rd1, %rd44;
	sub.f32 	%f166, %f1, %f345;
	sub.f32 	%f167, %f2, %f346;
	sub.f32 	%f168, %f3, %f347;
	mul.f32 	%f348, %f167, %f167;
	fma.rn.f32 	%f349, %f166, %f166, %f348;
	fma.rn.f32 	%f169, %f168, %f168, %f349;
	sqrt.rn.f32 	%f170, %f169;
	setp.leu.f32 	%p28, %f170, 0f2EDBE6FF;
	@%p28 bra 	$L__BB1_44;
	ld.global.nc.f32 	%f350, [%rd20];
	mul.f32 	%f351, %f112, %f350;
	div.rn.f32 	%f352, %f351, %f169;
	div.rn.f32 	%f353, %f166, %f170;
	div.rn.f32 	%f354, %f167, %f170;
	div.rn.f32 	%f355, %f168, %f170;
	fma.rn.f32 	%f381, %f353, %f352, %f381;
	fma.rn.f32 	%f382, %f354, %f352, %f382;
	fma.rn.f32 	%f383, %f355, %f352, %f383;
$L__BB1_44:
	ld.global.nc.f32 	%f356, [%rd19+12];
	ld.global.nc.f32 	%f357, [%rd19+16];
	ld.global.nc.f32 	%f358, [%rd19+20];
	sub.f32 	%f177, %f1, %f356;
	sub.f32 	%f178, %f2, %f357;
	sub.f32 	%f179, %f3, %f358;
	mul.f32 	%f359, %f178, %f178;
	fma.rn.f32 	%f360, %f177, %f177, %f359;
	fma.rn.f32 	%f180, %f179, %f179, %f360;
	sqrt.rn.f32 	%f181, %f180;
	setp.leu.f32 	%p29, %f181, 0f2EDBE6FF;
	@%p29 bra 	$L__BB1_46;
	ld.global.nc.f32 	%f361, [%rd20+4];
	mul.f32 	%f362, %f112, %f361;
	div.rn.f32 	%f363, %f362, %f180;
	div.rn.f32 	%f364, %f177, %f181;
	div.rn.f32 	%f365, %f178, %f181;
	div.rn.f32 	%f366, %f179, %f181;
	fma.rn.f32 	%f381, %f364, %f363, %f381;
	fma.rn.f32 	%f382, %f365, %f363, %f382;
	fma.rn.f32 	%f383, %f366, %f363, %f383;
$L__BB1_46:
	add.s32 	%r42, %r42, 2;
$L__BB1_47:
	and.b32  	%r34, %r14, 1;
	setp.eq.b32 	%p30, %r34, 1;
	not.pred 	%p31, %p30;
	@%p31 bra 	$L__BB1_50;
	mul.wide.u32 	%rd45, %r42, 12;
	add.s64 	%rd46, %rd2, %rd45;
	ld.global.nc.f32 	%f367, [%rd46];
	ld.global.nc.f32 	%f368, [%rd46+4];
	ld.global.nc.f32 	%f369, [%rd46+8];
	mul.wide.u32 	%rd47, %r42, 4;
	add.s64 	%rd21, %rd1, %rd47;
	sub.f32 	%f194, %f1, %f367;
	sub.f32 	%f195, %f2, %f368;
	sub.f32 	%f196, %f3, %f369;
	mul.f32 	%f370, %f195, %f195;
	fma.rn.f32 	%f371, %f194, %f194, %f370;
	fma.rn.f32 	%f197, %f196, %f196, %f371;
	sqrt.rn.f32 	%f198, %f197;
	setp.leu.f32 	%p32, %f198, 0f2EDBE6FF;
	@%p32 bra 	$L__BB1_50;
	ld.global.nc.f32 	%f372, [%rd21];
	mul.f32 	%f373, %f112, %f372;
	div.rn.f32 	%f374, %f373, %f197;
	div.rn.f32 	%f375, %f194, %f198;
	div.rn.f32 	%f376, %f195, %f198;
	div.rn.f32 	%f377, %f196, %f198;
	fma.rn.f32 	%f381, %f375, %f374, %f381;
	fma.rn.f32 	%f382, %f376, %f374, %f382;
	fma.rn.f32 	%f383, %f377, %f374, %f383;
$L__BB1_50:
	cvta.to.global.u64 	%rd48, %rd22;
	mul.wide.s32 	%rd49, %r1, 12;
	add.s64 	%rd50, %rd48, %rd49;
	st.global.f32 	[%rd50], %f381;
	st.global.f32 	[%rd50+4], %f382;
	st.global.f32 	[%rd50+8], %f383;
$L__BB1_51:
	ret;

}
	// .globl	_ZN8physgrad23calculate_energy_kernelEPK6float3S2_PKfS4_PfS5_i
.visible .entry _ZN8physgrad23calculate_energy_kernelEPK6float3S2_PKfS4_PfS5_i(
	.param .u64 .ptr .align 1 _ZN8physgrad23calculate_energy_kernelEPK6float3S2_PKfS4_PfS5_i_param_0,
	.param .u64 .ptr .align 1 _ZN8physgrad23calculate_energy_kernelEPK6float3S2_PKfS4_PfS5_i_param_1,
	.param .u64 .ptr .align 1 _ZN8physgrad23calculate_energy_kernelEPK6float3S2_PKfS4_PfS5_i_param_2,
	.param .u64 .ptr .align 1 _ZN8physgrad23calculate_energy_kernelEPK6float3S2_PKfS4_PfS5_i_param_3,
	.param .u64 .ptr .align 1 _ZN8physgrad23calculate_energy_kernelEPK6float3S2_PKfS4_PfS5_i_param_4,
	.param .u64 .ptr .align 1 _ZN8physgrad23calculate_energy_kernelEPK6float3S2_PKfS4_PfS5_i_param_5,
	.param .u32 _ZN8physgrad23calculate_energy_kernelEPK6float3S2_PKfS4_PfS5_i_param_6
)
{
	.reg .pred 	%p<16>;
	.reg .b32 	%r<32>;
	.reg .b32 	%f<142>;
	.reg .b64 	%rd<38>;

	ld.param.u64 	%rd15, [_ZN8physgrad23calculate_energy_kernelEPK6float3S2_PKfS4_PfS5_i_param_0];
	ld.param.u64 	%rd11, [_ZN8physgrad23calculate_energy_kernelEPK6float3S2_PKfS4_PfS5_i_param_1];
	ld.param.u64 	%rd12, [_ZN8physgrad23calculate_energy_kernelEPK6float3S2_PKfS4_PfS5_i_param_2];
	ld.param.u64 	%rd16, [_ZN8physgrad23calculate_energy_kernelEPK6float3S2_PKfS4_PfS5_i_param_3];
	ld.param.u64 	%rd13, [_ZN8physgrad23calculate_energy_kernelEPK6float3S2_PKfS4_PfS5_i_param_4];
	ld.param.u64 	%rd14, [_ZN8physgrad23calculate_energy_kernelEPK6float3S2_PKfS4_PfS5_i_param_5];
	ld.param.u32 	%r18, [_ZN8physgrad23calculate_energy_kernelEPK6float3S2_PKfS4_PfS5_i_param_6];
	cvta.to.global.u64 	%rd1, %rd16;
	cvta.to.global.u64 	%rd2, %rd15;
	mov.u32 	%r19, %ctaid.x;
	mov.u32 	%r20, %ntid.x;
	mul.lo.s32 	%r1, %r19, %r20;
	mov.u32 	%r2, %tid.x;
	add.s32 	%r28, %r1, %r2;
	setp.ge.s32 	%p1, %r28, %r18;
	@%p1 bra 	$L__BB2_25;
	cvta.to.global.u64 	%rd17, %rd11;
	cvta.to.global.u64 	%rd18, %rd12;
	cvta.to.global.u64 	%rd19, %rd13;
	cvt.s64.s32 	%rd3, %r28;
	mul.wide.s32 	%rd20, %r28, 12;
	add.s64 	%rd21, %rd17, %rd20;
	ld.global.nc.f32 	%f32, [%rd21];
	ld.global.nc.f32 	%f33, [%rd21+4];
	ld.global.nc.f32 	%f34, [%rd21+8];
	mul.f32 	%f35, %f33, %f33;
	fma.rn.f32 	%f36, %f32, %f32, %f35;
	fma.rn.f32 	%f37, %f34, %f34, %f36;
	mul.wide.s32 	%rd22, %r28, 4;
	add.s64 	%rd23, %rd18, %rd22;
	ld.global.nc.f32 	%f38, [%rd23];
	mul.f32 	%f39, %f38, 0f3F000000;
	mul.f32 	%f40, %f39, %f37;
	add.s64 	%rd24, %rd19, %rd22;
	st.global.f32 	[%rd24], %f40;
	add.s64 	%rd25, %rd2, %rd20;
	ld.global.nc.f32 	%f1, [%rd25];
	ld.global.nc.f32 	%f2, [%rd25+4];
	ld.global.nc.f32 	%f3, [%rd25+8];
	add.s32 	%r31, %r28, 1;
	setp.ge.s32 	%p2, %r31, %r18;
	mov.f32 	%f141, 0f00000000;
	@%p2 bra 	$L__BB2_24;
	shl.b64 	%rd26, %rd3, 2;
	add.s64 	%rd27, %rd1, %rd26;
	ld.global.nc.f32 	%f43, [%rd27];
	mul.f32 	%f4, %f43, 0f5005ECCA;
	not.b32 	%r21, %r1;
	add.s32 	%r22, %r18, %r21;
	sub.s32 	%r5, %r22, %r2;
	sub.s32 	%r23, %r18, %r28;
	add.s32 	%r24, %r23, -2;
	and.b32  	%r6, %r5, 3;
	setp.lt.u32 	%p3, %r24, 3;
	mov.f32 	%f141, 0f00000000;
	@%p3 bra 	$L__BB2_14;
	and.b32  	%r25, %r5, -4;
	neg.s32 	%r27, %r25;
	add.s64 	%rd4, %rd2, 24;
	add.s64 	%rd5, %rd1, 8;
	mov.f32 	%f141, 0f00000000;
$L__BB2_4:
	.pragma "nounroll";
	mul.wide.s32 	%rd28, %r31, 12;
	add.s64 	%rd6, %rd4, %rd28;
	mul.wide.s32 	%rd29, %r31, 4;
	add.s64 	%rd7, %rd5, %rd29;
	ld.global.nc.f32 	%f45, [%rd6+-24];
	ld.global.nc.f32 	%f46, [%rd6+-20];
	ld.global.nc.f32 	%f47, [%rd6+-16];
	sub.f32 	%f48, %f1, %f45;
	sub.f32 	%f49, %f2, %f46;
	sub.f32 	%f50, %f3, %f47;
	mul.f32 	%f51, %f49, %f49;
	fma.rn.f32 	%f52, %f48, %f48, %f51;
	fma.rn.f32 	%f53, %f50, %f50, %f52;
	sqrt.rn.f32 	%f6, %f53;
	setp.leu.f32 	%p4, %f6, 0f2EDBE6FF;
	@%p4 bra 	$L__BB2_6;
	ld.global.nc.f32 	%f54, [%rd7+-8];
	mul.f32 	%f55, %f4, %f54;
	div.rn.f32 	%f56, %f55, %f6;
	add.f32 	%f141, %f141, %f56;
$L__BB2_6:
	ld.global.nc.f32 	%f57, [%rd6+-12];
	ld.global.nc.f32 	%f58, [%rd6+-8];
	ld.global.nc.f32 	%f59, [%rd6+-4];
	sub.f32 	%f60, %f1, %f57;
	sub.f32 	%f61, %f2, %f58;
	sub.f32 	%f62, %f3, %f59;
	mul.f32 	%f63, %f61, %f61;
	fma.rn.f32 	%f64, %f60, %f60, %f63;
	fma.rn.f32 	%f65, %f62, %f62, %f64;
	sqrt.rn.f32 	%f9, %f65;
	setp.leu.f32 	%p5, %f9, 0f2EDBE6FF;
	@%p5 bra 	$L__BB2_8;
	ld.global.nc.f32 	%f66, [%rd7+-4];
	mul.f32 	%f67, %f4, %f66;
	div.rn.f32 	%f68, %f67, %f9;
	add.f32 	%f141, %f141, %f68;
$L__BB2_8:
	ld.global.nc.f32 	%f69, [%rd6];
	ld.global.nc.f32 	%f70, [%rd6+4];
	ld.global.nc.f32 	%f71, [%rd6+8];
	sub.f32 	%f72, %f1, %f69;
	sub.f32 	%f73, %f2, %f70;
	sub.f32 	%f74, %f3, %f71;
	mul.f32 	%f75, %f73, %f73;
	fma.rn.f32 	%f76, %f72, %f72, %f75;
	fma.rn.f32 	%f77, %f74, %f74, %f76;
	sqrt.rn.f32 	%f12, %f77;
	setp.leu.f32 	%p6, %f12, 0f2EDBE6FF;
	@%p6 bra 	$L__BB2_10;
	ld.global.nc.f32 	%f78, [%rd7];
	mul.f32 	%f79, %f4, %f78;
	div.rn.f32 	%f80, %f79, %f12;
	add.f32 	%f141, %f141, %f80;
$L__BB2_10:
	ld.global.nc.f32 	%f81, [%rd6+12];
	ld.global.nc.f32 	%f82, [%rd6+16];
	ld.global.nc.f32 	%f83, [%rd6+20];
	sub.f32 	%f84, %f1, %f81;
	sub.f32 	%f85, %f2, %f82;
	sub.f32 	%f86, %f3, %f83;
	mul.f32 	%f87, %f85, %f85;
	fma.rn.f32 	%f88, %f84, %f84, %f87;
	fma.rn.f32 	%f89, %f86, %f86, %f88;
	sqrt.rn.f32 	%f15, %f89;
	setp.leu.f32 	%p7, %f15, 0f2EDBE6FF;
	@%p7 bra 	$L__BB2_12;
	ld.global.nc.f32 	%f90, [%rd7+4];
	mul.f32 	%f91, %f4, %f90;
	div.rn.f32 	%f92, %f91, %f15;
	add.f32 	%f141, %f141, %f92;
$L__BB2_12:
	add.s32 	%r31, %r31, 4;
	add.s32 	%r28, %r28, 4;
	add.s32 	%r27, %r27, 4;
	setp.ne.s32 	%p8, %r27, 0;
	@%p8 bra 	$L__BB2_4;
	add.s32 	%r31, %r28, 1;
$L__BB2_14:
	setp.eq.s32 	%p9, %r6, 0;
	@%p9 bra 	$L__BB2_24;
	setp.eq.s32 	%p10, %r6, 1;
	@%p10 bra 	$L__BB2_21;
	mul.wide.s32 	%rd30, %r31, 12;
	add.s64 	%rd8, %rd2, %rd30;
	ld.global.nc.f32 	%f94, [%rd8];
	ld.global.nc.f32 	%f95, [%rd8+4];
	ld.global.nc.f32 	%f96, [%rd8+8];
	mul.wide.s32 	%rd31, %r31, 4;
	add.s64 	%rd9, %rd1, %rd31;
	sub.f32 	%f97, %f1, %f94;
	sub.f32 	%f98, %f2, %f95;
	sub.f32 	%f99, %f3, %f96;
	mul.f32 	%f100, %f98, %f98;
	fma.rn.f32 	%f101, %f97, %f97, %f100;
	fma.rn.f32 	%f102, %f99, %f99, %f101;
	sqrt.rn.f32 	%f20, %f102;
	setp.leu.f32 	%p11, %f20, 0f2EDBE6FF;
	@%p11 bra 	$L__BB2_18;
	ld.global.nc.f32 	%f103, [%rd9];
	mul.f32 	%f104, %f4, %f103;
	div.rn.f32 	%f105, %f104, %f20;
	add.f32 	%f141, %f141, %f105;
$L__BB2_18:
	ld.global.nc.f32 	%f106, [%rd8+12];
	ld.global.nc.f32 	%f107, [%rd8+16];
	ld.global.nc.f32 	%f108, [%rd8+20];
	sub.f32 	%f109, %f1, %f106;
	sub.f32 	%f110, %f2, %f107;
	sub.f32 	%f111, %f3, %f108;
	mul.f32 	%f112, %f110, %f110;
	fma.rn.f32 	%f113, %f109, %f109, %f112;
	fma.rn.f32 	%f114, %f111, %f111, %f113;
	sqrt.rn.f32 	%f23, %f114;
	setp.leu.f32 	%p12, %f23, 0f2EDBE6FF;
	@%p12 bra 	$L__BB2_20;
	ld.global.nc.f32 	%f115, [%rd9+4];
	mul.f32 	%f116, %f4, %f115;
	div.rn.f32 	%f117, %f116, %f23;
	add.f32 	%f141, %f141, %f117;
$L__BB2_20:
	add.s32 	%r31, %r31, 2;
$L__BB2_21:
	and.b32  	%r26, %r5, 1;
	setp.eq.b32 	%p13, %r26, 1;
	not.pred 	%p14, %p13;
	@%p14 bra 	$L__BB2_24;
	mul.wide.s32 	%rd32, %r31, 12;
	add.s64 	%rd33, %rd2, %rd32;
	ld.global.nc.f32 	%f118, [%rd33];
	ld.global.nc.f32 	%f119, [%rd33+4];
	ld.global.nc.f32 	%f120, [%rd33+8];
	mul.wide.s32 	%rd34, %r31, 4;
	add.s64 	%rd10, %rd1, %rd34;
	sub.f32 	%f121, %f1, %f118;
	sub.f32 	%f122, %f2, %f119;
	sub.f32 	%f123, %f3, %f120;
	mul.f32 	%f124, %f122, %f122;
	fma.rn.f32 	%f125, %f121, %f121, %f124;
	fma.rn.f32 	%f126, %f123, %f123, %f125;
	sqrt.rn.f32 	%f28, %f126;
	setp.leu.f32 	%p15, %f28, 0f2EDBE6FF;
	@%p15 bra 	$L__BB2_24;
	ld.global.nc.f32 	%f127, [%rd10];
	mul.f32 	%f128, %f4, %f127;
	div.rn.f32 	%f129, %f128, %f28;
	add.f32 	%f141, %f141, %f129;
$L__BB2_24:
	cvta.to.global.u64 	%rd35, %rd14;
	add.s64 	%rd37, %rd35, %rd22;
	st.global.f32 	[%rd37], %f141;
$L__BB2_25:
	ret;

}


// ===== COMPILED SASS (sm_100) =====

	.target	sm_100

	.elftype	@"ET_EXEC"


//--------------------- .note.nv.tkinfo           --------------------------
	.section	.note.nv.tkinfo,"",@"SHT_NOTE"
	.sectionflags	@"SHF_NOTE_NV_TKINFO"
	.tkinfo
        /*0018*/ 	.word	0x00000002
        /*0030*/ 	.string	""
        /*0030*/ 	.string	"ptxas"
        /*0030*/ 	.string	"Cuda compilation tools, release 13.0, V13.0.88"
        /*0030*/ 	.string	"Build cuda_13.0.r13.0/compiler.36424714_0"
        /*0030*/ 	.string	"-arch sm_100 -m 64 "



//--------------------- .note.nv.cuinfo           --------------------------
	.section	.note.nv.cuinfo,"",@"SHT_NOTE"
	.sectionflags	@"SHF_NOTE_NV_CUINFO"
        /*0018*/ 	.short	0x0002
        /*001a*/ 	.short	0x0064
        /*001c*/ 	.short	0x0082
	.zero		2


//--------------------- .nv.info                  --------------------------
	.section	.nv.info,"",@"SHT_CUDA_INFO"
	.align	4


	//----- nvinfo : EIATTR_REGCOUNT
	.align		4
        /*0000*/ 	.byte	0x04, 0x2f
        /*0002*/ 	.short	(.L_1 - .L_0)
	.align		4
.L_0:
        /*0004*/ 	.word	index@(_ZN8physgrad25verlet_integration_kernelEP6float3S1_PKS0_PKffi)
        /*0008*/ 	.word	0x00000014


	//----- nvinfo : EIATTR_FRAME_SIZE
	.align		4
.L_1:
        /*000c*/ 	.byte	0x04, 0x11
        /*000e*/ 	.short	(.L_3 - .L_2)
	.align		4
.L_2:
        /*0010*/ 	.word	index@($__internal_4_$__cuda_sm20_rcp_rn_f32_slowpath)
        /*0014*/ 	.word	0x00000000


	//----- nvinfo : EIATTR_FRAME_SIZE
	.align		4
.L_3:
        /*0018*/ 	.byte	0x04, 0x11
        /*001a*/ 	.short	(.L_5 - .L_4)
	.align		4
.L_4:
        /*001c*/ 	.word	index@(_ZN8physgrad25verlet_integration_kernelEP6float3S1_PKS0_PKffi)
        /*0020*/ 	.word	0x00000000


	//----- nvinfo : EIATTR_REGCOUNT
	.align		4
.L_5:
        /*0024*/ 	.byte	0x04, 0x2f
        /*0026*/ 	.short	(.L_7 - .L_6)
	.align		4
.L_6:
        /*0028*/ 	.word	index@(_ZN8physgrad22classical_force_kernelEPK6float3PKfPS0_i)
        /*002c*/ 	.word	0x00000025


	//----- nvinfo : EIATTR_FRAME_SIZE
	.align		4
.L_7:
        /*0030*/ 	.byte	0x04, 0x11
        /*0032*/ 	.short	(.L_9 - .L_8)
	.align		4
.L_8:
        /*0034*/ 	.word	index@($__internal_3_$__cuda_sm3x_div_rn_noftz_f32_slowpath)
        /*0038*/ 	.word	0x00000000


	//----- nvinfo : EIATTR_FRAME_SIZE
	.align		4
.L_9:
        /*003c*/ 	.byte	0x04, 0x11
        /*003e*/ 	.short	(.L_11 - .L_10)
	.align		4
.L_10:
        /*0040*/ 	.word	index@($__internal_2_$__cuda_sm20_sqrt_rn_f32_slowpath)
        /*0044*/ 	.word	0x00000000


	//----- nvinfo : EIATTR_FRAME_SIZE
	.align		4
.L_11:
        /*0048*/ 	.byte	0x04, 0x11
        /*004a*/ 	.short	(.L_13 - .L_12)
	.align		4
.L_12:
        /*004c*/ 	.word	index@(_ZN8physgrad22classical_force_kernelEPK6float3PKfPS0_i)
        /*0050*/ 	.word	0x00000000


	//----- nvinfo : EIATTR_REGCOUNT
	.align		4
.L_13:
        /*0054*/ 	.byte	0x04, 0x2f
        /*0056*/ 	.short	(.L_15 - .L_14)
	.align		4
.L_14:
        /*0058*/ 	.word	index@(_ZN8physgrad23calculate_energy_kernelEPK6float3S2_PKfS4_PfS5_i)
        /*005c*/ 	.word	0x00000020


	//----- nvinfo : EIATTR_FRAME_SIZE
	.align		4
.L_15:
        /*0060*/ 	.byte	0x04, 0x11
        /*0062*/ 	.short	(.L_17 - .L_16)
	.align		4
.L_16:
        /*0064*/ 	.word	index@($__internal_1_$__cuda_sm3x_div_rn_noftz_f32_slowpath)
        /*0068*/ 	.word	0x00000000


	//----- nvinfo : EIATTR_FRAME_SIZE
	.align		4
.L_17:
        /*006c*/ 	.byte	0x04, 0x11
        /*006e*/ 	.short	(.L_19 - .L_18)
	.align		4
.L_18:
        /*0070*/ 	.word	index@($__internal_0_$__cuda_sm20_sqrt_rn_f32_slowpath)
        /*0074*/ 	.word	0x00000000


	//----- nvinfo : EIATTR_FRAME_SIZE
	.align		4
.L_19:
        /*0078*/ 	.byte	0x04, 0x11
        /*007a*/ 	.short	(.L_21 - .L_20)
	.align		4
.L_20:
        /*007c*/ 	.word	index@(_ZN8physgrad23calculate_energy_kernelEPK6float3S2_PKfS4_PfS5_i)
        /*0080*/ 	.word	0x00000000


	//----- nvinfo : EIATTR_MIN_STACK_SIZE
	.align		4
.L_21:
        /*0084*/ 	.byte	0x04, 0x12
        /*0086*/ 	.short	(.L_23 - .L_22)
	.align		4
.L_22:
        /*0088*/ 	.word	index@(_ZN8physgrad23calculate_energy_kernelEPK6float3S2_PKfS4_PfS5_i)
        /*008c*/ 	.word	0x00000000


	//----- nvinfo : EIATTR_MIN_STACK_SIZE
	.align		4
.L_23:
        /*0090*/ 	.byte	0x04, 0x12
        /*0092*/ 	.short	(.L_25 - .L_24)
	.align		4
.L_24:
        /*0094*/ 	.word	index@(_ZN8physgrad22classical_force_kernelEPK6float3PKfPS0_i)
        /*0098*/ 	.word	0x00000000


	//----- nvinfo : EIATTR_MIN_STACK_SIZE
	.align		4
.L_25:
        /*009c*/ 	.byte	0x04, 0x12
        /*009e*/ 	.short	(.L_27 - .L_26)
	.align		4
.L_26:
        /*00a0*/ 	.word	index@(_ZN8physgrad25verlet_integration_kernelEP6float3S1_PKS0_PKffi)
        /*00a4*/ 	.word	0x00000000
.L_27:


//--------------------- .nv.compat                --------------------------
	.section	.nv.compat,"",@"SHT_CUDA_COMPAT_INFO"
	.align	4
        /*0000*/ 	.byte	0x02, 0x09, 0x00, 0x00, 0x02, 0x02, 0x01, 0x00, 0x02, 0x05, 0x05, 0x00, 0x03, 0x07, 0x01, 0x01
        /*0010*/ 	.byte	0x02, 0x03, 0x00, 0x00, 0x02, 0x06, 0x01, 0x00, 0x04, 0x0b, 0x08, 0x00, 0x01, 0x00, 0x00, 0x00
        /*0020*/ 	.byte	0x00, 0x00, 0x00, 0x00


//--------------------- .nv.info._ZN8physgrad23calculate_energy_kernelEPK6float3S2_PKfS4_PfS5_i --------------------------
	.section	.nv.info._ZN8physgrad23calculate_energy_kernelEPK6float3S2_PKfS4_PfS5_i,"",@"SHT_CUDA_INFO"
	.sectionflags	@""
	.align	4


	//----- nvinfo : EIATTR_CUDA_API_VERSION
	.align		4
        /*0000*/ 	.byte	0x04, 0x37
        /*0002*/ 	.short	(.L_29 - .L_28)
.L_28:
        /*0004*/ 	.word	0x00000082


	//----- nvinfo : EIATTR_KPARAM_INFO
	.align		4
.L_29:
        /*0008*/ 	.byte	0x04, 0x17
        /*000a*/ 	.short	(.L_31 - .L_30)
.L_30:
        /*000c*/ 	.word	0x00000000
        /*0010*/ 	.short	0x0006
        /*0012*/ 	.short	0x0030
        /*0014*/ 	.byte	0x00, 0xf0, 0x11, 0x00


	//----- nvinfo : EIATTR_KPARAM_INFO
	.align		4
.L_31:
        /*0018*/ 	.byte	0x04, 0x17
        /*001a*/ 	.short	(.L_33 - .L_32)
.L_32:
        /*001c*/ 	.word	0x00000000
        /*0020*/ 	.short	0x0005
        /*0022*/ 	.short	0x0028
        /*0024*/ 	.byte	0x00, 0xf5, 0x21, 0x00


	//----- nvinfo : EIATTR_KPARAM_INFO
	.align		4
.L_33:
        /*0028*/ 	.byte	0x04, 0x17
        /*002a*/ 	.short	(.L_35 - .L_34)
.L_34:
        /*002c*/ 	.word	0x00000000
        /*0030*/ 	.short	0x0004
        /*0032*/ 	.short	0x0020
        /*0034*/ 	.byte	0x00, 0xf5, 0x21, 0x00


	//----- nvinfo : EIATTR_KPARAM_INFO
	.align		4
.L_35:
        /*0038*/ 	.byte	0x04, 0x17
        /*003a*/ 	.short	(.L_37 - .L_36)
.L_36:
        /*003c*/ 	.word	0x00000000
        /*0040*/ 	.short	0x0003
        /*0042*/ 	.short	0x0018
        /*0044*/ 	.byte	0x00, 0xf5, 0x21, 0x00


	//----- nvinfo : EIATTR_KPARAM_INFO
	.align		4
.L_37:
        /*0048*/ 	.byte	0x04, 0x17
        /*004a*/ 	.short	(.L_39 - .L_38)
.L_38:
        /*004c*/ 	.word	0x00000000
        /*0050*/ 	.short	0x0002
        /*0052*/ 	.short	0x0010
        /*0054*/ 	.byte	0x00, 0xf5, 0x21, 0x00


	//----- nvinfo : EIATTR_KPARAM_INFO
	.align		4
.L_39:
        /*0058*/ 	.byte	0x04, 0x17
        /*005a*/ 	.short	(.L_41 - .L_40)
.L_40:
        /*005c*/ 	.word	0x00000000
        /*0060*/ 	.short	0x0001
        /*0062*/ 	.short	0x0008
        /*0064*/ 	.byte	0x00, 0xf5, 0x21, 0x00


	//----- nvinfo : EIATTR_KPARAM_INFO
	.align		4
.L_41:
        /*0068*/ 	.byte	0x04, 0x17
        /*006a*/ 	.short	(.L_43 - .L_42)
.L_42:
        /*006c*/ 	.word	0x00000000
        /*0070*/ 	.short	0x0000
        /*0072*/ 	.short	0x0000
        /*0074*/ 	.byte	0x00, 0xf5, 0x21, 0x00


	//----- nvinfo : EIATTR_SPARSE_MMA_MASK
	.align		4
.L_43:
        /*0078*/ 	.byte	0x03, 0x50
        /*007a*/ 	.short	0x0000


	//----- nvinfo : EIATTR_MAXREG_COUNT
	.align		4
        /*007c*/ 	.byte	0x03, 0x1b
        /*007e*/ 	.short	0x00ff


	//----- nvinfo : EIATTR_MERCURY_ISA_VERSION
	.align		4
        /*0080*/ 	.byte	0x03, 0x5f
        /*0082*/ 	.short	0x0101


	//----- nvinfo : EIATTR_VRC_CTA_INIT_COUNT
	.align		4
        /*0084*/ 	.byte	0x02, 0x4a
	.zero		1
	.zero		1


	//----- nvinfo : EIATTR_EXIT_INSTR_OFFSETS
	.align		4
        /*0088*/ 	.byte	0x04, 0x1c
        /*008a*/ 	.short	(.L_45 - .L_44)


	//   ....[0]....
.L_44:
        /*008c*/ 	.word	0x00000080


	//   ....[1]....
        /*0090*/ 	.word	0x00001880


	//----- nvinfo : EIATTR_CRS_STACK_SIZE
	.align		4
.L_45:
        /*0094*/ 	.byte	0x04, 0x1e
        /*0096*/ 	.short	(.L_47 - .L_46)
.L_46:
        /*0098*/ 	.word	0x00000000


	//----- nvinfo : EIATTR_CBANK_PARAM_SIZE
	.align		4
.L_47:
        /*009c*/ 	.byte	0x03, 0x19
        /*009e*/ 	.short	0x0034


	//----- nvinfo : EIATTR_PARAM_CBANK
	.align		4
        /*00a0*/ 	.byte	0x04, 0x0a
        /*00a2*/ 	.short	(.L_49 - .L_48)
	.align		4
.L_48:
        /*00a4*/ 	.word	index@(.nv.constant0._ZN8physgrad23calculate_energy_kernelEPK6float3S2_PKfS4_PfS5_i)
        /*00a8*/ 	.short	0x0380
        /*00aa*/ 	.short	0x0034


	//----- nvinfo : EIATTR_SW_WAR
	.align		4
.L_49:
        /*00ac*/ 	.byte	0x04, 0x36
        /*00ae*/ 	.short	(.L_51 - .L_50)
.L_50:
        /*00b0*/ 	.word	0x00000008
.L_51:


//--------------------- .nv.info._ZN8physgrad22classical_force_kernelEPK6float3PKfPS0_i --------------------------
	.section	.nv.info._ZN8physgrad22classical_force_kernelEPK6float3PKfPS0_i,"",@"SHT_CUDA_INFO"
	.sectionflags	@""
	.align	4


	//----- nvinfo : EIATTR_CUDA_API_VERSION
	.align		4
        /*0000*/ 	.byte	0x04, 0x37
        /*0002*/ 	.short	(.L_53 - .L_52)
.L_52:
        /*0004*/ 	.word	0x00000082


	//----- nvinfo : EIATTR_KPARAM_INFO
	.align		4
.L_53:
        /*0008*/ 	.byte	0x04, 0x17
        /*000a*/ 	.short	(.L_55 - .L_54)
.L_54:
        /*000c*/ 	.word	0x00000000
        /*0010*/ 	.short	0x0003
        /*0012*/ 	.short	0x0018
        /*0014*/ 	.byte	0x00, 0xf0, 0x11, 0x00


	//----- nvinfo : EIATTR_KPARAM_INFO
	.align		4
.L_55:
        /*0018*/ 	.byte	0x04, 0x17
        /*001a*/ 	.short	(.L_57 - .L_56)
.L_56:
        /*001c*/ 	.word	0x00000000
        /*0020*/ 	.short	0x0002
        /*0022*/ 	.short	0x0010
        /*0024*/ 	.byte	0x00, 0xf5, 0x21, 0x00


	//----- nvinfo : EIATTR_KPARAM_INFO
	.align		4
.L_57:
        /*0028*/ 	.byte	0x04, 0x17
        /*002a*/ 	.short	(.L_59 - .L_58)
.L_58:
        /*002c*/ 	.word	0x00000000
        /*0030*/ 	.short	0x0001
        /*0032*/ 	.short	0x0008
        /*0034*/ 	.byte	0x00, 0xf5, 0x21, 0x00


	//----- nvinfo : EIATTR_KPARAM_INFO
	.align		4
.L_59:
        /*0038*/ 	.byte	0x04, 0x17
        /*003a*/ 	.short	(.L_61 - .L_60)
.L_60:
        /*003c*/ 	.word	0x00000000
        /*0040*/ 	.short	0x0000
        /*0042*/ 	.short	0x0000
        /*0044*/ 	.byte	0x00, 0xf5, 0x21, 0x00


	//----- nvinfo : EIATTR_SPARSE_MMA_MASK
	.align		4
.L_61:
        /*0048*/ 	.byte	0x03, 0x50
        /*004a*/ 	.short	0x0000


	//----- nvinfo : EIATTR_MAXREG_COUNT
	.align		4
        /*004c*/ 	.byte	0x03, 0x1b
        /*004e*/ 	.short	0x00ff


	//----- nvinfo : EIATTR_MERCURY_ISA_VERSION
	.align		4
        /*0050*/ 	.byte	0x03, 0x5f
        /*0052*/ 	.short	0x0101


	//----- nvinfo : EIATTR_VRC_CTA_INIT_COUNT
	.align		4
        /*0054*/ 	.byte	0x02, 0x4a
	.zero		1
	.zero		1


	//----- nvinfo : EIATTR_EXIT_INSTR_OFFSETS
	.align		4
        /*0058*/ 	.byte	0x04, 0x1c
        /*005a*/ 	.short	(.L_63 - .L_62)


	//   ....[0]....
.L_62:
        /*005c*/ 	.word	0x00000070


	//   ....[1]....
        /*0060*/ 	.word	0x00005dd0


	//----- nvinfo : EIATTR_CRS_STACK_SIZE
	.align		4
.L_63:
        /*0064*/ 	.byte	0x04, 0x1e
        /*0066*/ 	.short	(.L_65 - .L_64)
.L_64:
        /*0068*/ 	.word	0x00000000


	//----- nvinfo : EIATTR_CBANK_PARAM_SIZE
	.align		4
.L_65:
        /*006c*/ 	.byte	0x03, 0x19
        /*006e*/ 	.short	0x001c


	//----- nvinfo : EIATTR_PARAM_CBANK
	.align		4
        /*0070*/ 	.byte	0x04, 0x0a
        /*0072*/ 	.short	(.L_67 - .L_66)
	.align		4
.L_66:
        /*0074*/ 	.word	index@(.nv.constant0._ZN8physgrad22classical_force_kernelEPK6float3PKfPS0_i)
        /*0078*/ 	.short	0x0380
        /*007a*/ 	.short	0x001c


	//----- nvinfo : EIATTR_SW_WAR
	.align		4
.L_67:
        /*007c*/ 	.byte	0x04, 0x36
        /*007e*/ 	.short	(.L_69 - .L_68)
.L_68:
        /*0080*/ 	.word	0x00000008
.L_69:


//--------------------- .nv.info._ZN8physgrad25verlet_integration_kernelEP6float3S1_PKS0_PKffi --------------------------
	.section	.nv.info._ZN8physgrad25verlet_integration_kernelEP6float3S1_PKS0_PKffi,"",@"SHT_CUDA_INFO"
	.sectionflags	@""
	.align	4


	//----- nvinfo : EIATTR_CUDA_API_VERSION
	.align		4
        /*0000*/ 	.byte	0x04, 0x37
        /*0002*/ 	.short	(.L_71 - .L_70)
.L_70:
        /*0004*/ 	.word	0x00000082


	//----- nvinfo : EIATTR_KPARAM_INFO
	.align		4
.L_71:
        /*0008*/ 	.byte	0x04, 0x17
        /*000a*/ 	.short	(.L_73 - .L_72)
.L_72:
        /*000c*/ 	.word	0x00000000
        /*0010*/ 	.short	0x0005
        /*0012*/ 	.short	0x0024
        /*0014*/ 	.byte	0x00, 0xf0, 0x11, 0x00


	//----- nvinfo : EIATTR_KPARAM_INFO
	.align		4
.L_73:
        /*0018*/ 	.byte	0x04, 0x17
        /*001a*/ 	.short	(.L_75 - .L_74)
.L_74:
        /*001c*/ 	.word	0x00000000
        /*0020*/ 	.short	0x0004
        /*0022*/ 	.short	0x0020
        /*0024*/ 	.byte	0x00, 0xf0, 0x11, 0x00


	//----- nvinfo : EIATTR_KPARAM_INFO
	.align		4
.L_75:
        /*0028*/ 	.byte	0x04, 0x17
        /*002a*/ 	.short	(.L_77 - .L_76)
.L_76:
        /*002c*/ 	.word	0x00000000
        /*0030*/ 	.short	0x0003
        /*0032*/ 	.short	0x0018
        /*0034*/ 	.byte	0x00, 0xf5, 0x21, 0x00


	//----- nvinfo : EIATTR_KPARAM_INFO
	.align		4
.L_77:
        /*0038*/ 	.byte	0x04, 0x17
        /*003a*/ 	.short	(.L_79 - .L_78)
.L_78:
        /*003c*/ 	.word	0x00000000
        /*0040*/ 	.short	0x0002
        /*0042*/ 	.short	0x0010
        /*0044*/ 	.byte	0x00, 0xf5, 0x21, 0x00


	//----- nvinfo : EIATTR_KPARAM_INFO
	.align		4
.L_79:
        /*0048*/ 	.byte	0x04, 0x17
        /*004a*/ 	.short	(.L_81 - .L_80)
.L_80:
        /*004c*/ 	.word	0x00000000
        /*0050*/ 	.short	0x0001
        /*0052*/ 	.short	0x0008
        /*0054*/ 	.byte	0x00, 0xf5, 0x21, 0x00


	//----- nvinfo : EIATTR_KPARAM_INFO
	.align		4
.L_81:
        /*0058*/ 	.byte	0x04, 0x17
        /*005a*/ 	.short	(.L_83 - .L_82)
.L_82:
        /*005c*/ 	.word	0x00000000
        /*0060*/ 	.short	0x0000
        /*0062*/ 	.short	0x0000
        /*0064*/ 	.byte	0x00, 0xf5, 0x21, 0x00


	//----- nvinfo : EIATTR_SPARSE_MMA_MASK
	.align		4
.L_83:
        /*0068*/ 	.byte	0x03, 0x50
        /*006a*/ 	.short	0x0000


	//----- nvinfo : EIATTR_MAXREG_COUNT
	.align		4
        /*006c*/ 	.byte	0x03, 0x1b
        /*006e*/ 	.short	0x00ff


	//----- nvinfo : EIATTR_MERCURY_ISA_VERSION
	.align		4
        /*0070*/ 	.byte	0x03, 0x5f
        /*0072*/ 	.short	0x0101


	//----- nvinfo : EIATTR_VRC_CTA_INIT_COUNT
	.align		4
        /*0074*/ 	.byte	0x02, 0x4a
	.zero		1
	.zero		1


	//----- nvinfo : EIATTR_EXIT_INSTR_OFFSETS
	.align		4
        /*0078*/ 	.byte	0x04, 0x1c
        /*007a*/ 	.short	(.L_85 - .L_84)


	//   ....[0]....
.L_84:
        /*007c*/ 	.word	0x00000070


	//   ....[1]....
        /*0080*/ 	.word	0x00000380


	//----- nvinfo : EIATTR_CRS_STACK_SIZE
	.align		4
.L_85:
        /*0084*/ 	.byte	0x04, 0x1e
        /*0086*/ 	.short	(.L_87 - .L_86)
.L_86:
        /*0088*/ 	.word	0x00000000


	//----- nvinfo : EIATTR_CBANK_PARAM_SIZE
	.align		4
.L_87:
        /*008c*/ 	.byte	0x03, 0x19
        /*008e*/ 	.short	0x0028


	//----- nvinfo : EIATTR_PARAM_CBANK
	.align		4
        /*0090*/ 	.byte	0x04, 0x0a
        /*0092*/ 	.short	(.L_89 - .L_88)
	.align		4
.L_88:
        /*0094*/ 	.word	index@(.nv.constant0._ZN8physgrad25verlet_integration_kernelEP6float3S1_PKS0_PKffi)
        /*0098*/ 	.short	0x0380
        /*009a*/ 	.short	0x0028


	//----- nvinfo : EIATTR_SW_WAR
	.align		4
.L_89:
        /*009c*/ 	.byte	0x04, 0x36
        /*009e*/ 	.short	(.L_91 - .L_90)
.L_90:
        /*00a0*/ 	.word	0x00000008
.L_91:


//--------------------- .nv.callgraph             --------------------------
	.section	.nv.callgraph,"",@"SHT_CUDA_CALLGRAPH"
	.align	4
	.sectionentsize	8
	.align		4
        /*0000*/ 	.word	0x00000000
	.align		4
        /*0004*/ 	.word	0xffffffff
	.align		4
        /*0008*/ 	.word	0x00000000
	.align		4
        /*000c*/ 	.word	0xfffffffe
	.align		4
        /*0010*/ 	.word	0x00000000
	.align		4
        /*0014*/ 	.word	0xfffffffd
	.align		4
        /*0018*/ 	.word	0x00000000
	.align		4
        /*001c*/ 	.word	0xfffffffc


//--------------------- .text._ZN8physgrad23calculate_energy_kernelEPK6float3S2_PKfS4_PfS5_i --------------------------
	.section	.text._ZN8physgrad23calculate_energy_kernelEPK6float3S2_PKfS4_PfS5_i,"ax",@progbits
	.align	128
        .global         _ZN8physgrad23calculate_energy_kernelEPK6float3S2_PKfS4_PfS5_i
        .type           _ZN8physgrad23calculate_energy_kernelEPK6float3S2_PKfS4_PfS5_i,@function
        .size           _ZN8physgrad23calculate_energy_kernelEPK6float3S2_PKfS4_PfS5_i,(.L_x_297 - _ZN8physgrad23calculate_energy_kernelEPK6float3S2_PKfS4_PfS5_i)
        .other          _ZN8physgrad23calculate_energy_kernelEPK6float3S2_PKfS4_PfS5_i,@"STO_CUDA_ENTRY STV_DEFAULT"
_ZN8physgrad23calculate_energy_kernelEPK6float3S2_PKfS4_PfS5_i:
.text._ZN8physgrad23calculate_energy_kernelEPK6float3S2_PKfS4_PfS5_i:
[----:B------:R-:W-:Y:S01]  /*0000*/  LDC R1, c[0x0][0x37c] ;  /* 0x0000df00ff017b82 */ /* 0x000fe20000000800 */
[----:B------:R-:W0:Y:S07]  /*0010*/  S2R R4, SR_TID.X ;  /* 0x0000000000047919 */ /* 0x000e2e0000002100 */
[----:B------:R-:W1:Y:S01]  /*0020*/  S2UR UR4, SR_CTAID.X ;  /* 0x00000000000479c3 */ /* 0x000e620000002500 */
[----:B------:R-:W1:Y:S07]  /*0030*/  LDCU UR5, c[0x0][0x360] ;  /* 0x00006c00ff0577ac */ /* 0x000e6e0008000800 */
[----:B------:R-:W2:Y:S01]  /*0040*/  LDC R0, c[0x0][0x3b0] ;  /* 0x0000ec00ff007b82 */ /* 0x000ea20000000800 */
[----:B-1----:R-:W-:-:S06]  /*0050*/  UIMAD UR4, UR4, UR5, URZ ;  /* 0x00000005040472a4 */ /* 0x002fcc000f8e02ff */
[----:B0-----:R-:W-:-:S04]  /*0060*/  IADD3 R25, PT, PT, R4, UR4, RZ ;  /* 0x0000000404197c10 */ /* 0x001fc8000fffe0ff */
[----:B--2---:R-:W-:-:S13]  /*0070*/  ISETP.GE.AND P0, PT, R25, R0, PT ;  /* 0x000000001900720c */ /* 0x004fda0003f06270 */
[----:B------:R-:W-:Y:S05]  /*0080*/  @P0 EXIT ;  /* 0x000000000000094d */ /* 0x000fea0003800000 */
[----:B------:R-:W0:Y:S01]  /*0090*/  LDC.64 R2, c[0x0][0x388] ;  /* 0x0000e200ff027b82 */ /* 0x000e220000000a00 */
[----:B------:R-:W1:Y:S07]  /*00a0*/  LDCU.64 UR6, c[0x0][0x358] ;  /* 0x00006b00ff0677ac */ /* 0x000e6e0008000a00 */
[----:B------:R-:W2:Y:S08]  /*00b0*/  LDC.64 R6, c[0x0][0x390] ;  /* 0x0000e400ff067b82 */ /* 0x000eb00000000a00 */
[----:B------:R-:W3:Y:S01]  /*00c0*/  LDC.64 R10, c[0x0][0x3a0] ;  /* 0x0000e800ff0a7b82 */ /* 0x000ee20000000a00 */
[----:B0-----:R-:W-:-:S07]  /*00d0*/  IMAD.WIDE R2, R25, 0xc, R2 ;  /* 0x0000000c19027825 */ /* 0x001fce00078e0202 */
[----:B------:R-:W0:Y:S01]  /*00e0*/  LDC.64 R14, c[0x0][0x380] ;  /* 0x0000e000ff0e7b82 */ /* 0x000e220000000a00 */
[----:B-1----:R-:W4:Y:S01]  /*00f0*/  LDG.E.CONSTANT R8, desc[UR6][R2.64+0x4] ;  /* 0x0000040602087981 */ /* 0x002f22000c1e9900 */
[----:B--2---:R-:W-:-:S03]  /*0100*/  IMAD.WIDE R6, R25, 0x4, R6 ;  /* 0x0000000419067825 */ /* 0x004fc600078e0206 */
[----:B------:R-:W2:Y:S04]  /*0110*/  LDG.E.CONSTANT R5, desc[UR6][R2.64] ;  /* 0x0000000602057981 */ /* 0x000ea8000c1e9900 */
[----:B------:R-:W5:Y:S04]  /*0120*/  LDG.E.CONSTANT R9, desc[UR6][R2.64+0x8] ;  /* 0x0000080602097981 */ /* 0x000f68000c1e9900 */
[----:B------:R-:W5:Y:S01]  /*0130*/  LDG.E.CONSTANT R6, desc[UR6][R6.64] ;  /* 0x0000000606067981 */ /* 0x000f62000c1e9900 */
[C---:B---3--:R-:W-:Y:S01]  /*0140*/  IMAD.WIDE R10, R25.reuse, 0x4, R10 ;  /* 0x00000004190a7825 */ /* 0x048fe200078e020a */
[----:B------:R-:W-:-:S04]  /*0150*/  IADD3 R17, PT, PT, R25, 0x1, RZ ;  /* 0x0000000119117810 */ /* 0x000fc80007ffe0ff */
[----:B------:R-:W-:Y:S01]  /*0160*/  ISETP.GE.AND P0, PT, R17, R0, PT ;  /* 0x000000001100720c */ /* 0x000fe20003f06270 */
[----:B------:R-:W-:Y:S01]  /*0170*/  BSSY.RECONVERGENT B2, `(.L_x_0) ;  /* 0x000016d000027945 */ /* 0x000fe20003800200 */
[----:B----4-:R-:W-:-:S04]  /*0180*/  FMUL R8, R8, R8 ;  /* 0x0000000808087220 */ /* 0x010fc80000400000 */
[----:B--2---:R-:W-:-:S04]  /*0190*/  FFMA R8, R5, R5, R8 ;  /* 0x0000000505087223 */ /* 0x004fc80000000008 */
[----:B-----5:R-:W-:Y:S01]  /*01a0*/  FFMA R8, R9, R9, R8 ;  /* 0x0000000909087223 */ /* 0x020fe20000000008 */
[----:B------:R-:W-:-:S04]  /*01b0*/  FMUL R5, R6, 0.5 ;  /* 0x3f00000006057820 */ /* 0x000fc80000400000 */
[----:B------:R-:W-:-:S05]  /*01c0*/  FMUL R5, R8, R5 ;  /* 0x0000000508057220 */ /* 0x000fca0000400000 */
[----:B------:R1:W-:Y:S01]  /*01d0*/  STG.E desc[UR6][R10.64], R5 ;  /* 0x000000050a007986 */ /* 0x0003e2000c101906 */
[----:B------:R-:W-:Y:S01]  /*01e0*/  HFMA2 R9, -RZ, RZ, 0, 0 ;  /* 0x00000000ff097431 */ /* 0x000fe200000001ff */
[----:B------:R-:W-:Y:S01]  /*01f0*/  MOV R8, R25 ;  /* 0x0000001900087202 */ /* 0x000fe20000000f00 */
[----:B0-----:R-:W-:Y:S06]  /*0200*/  @P0 BRA `(.L_x_1) ;  /* 0x00000014008c0947 */ /* 0x001fec0003800000 */
[----:B------:R-:W0:Y:S01]  /*0210*/  LDC.64 R12, c[0x0][0x398] ;  /* 0x0000e600ff0c7b82 */ /* 0x000e220000000a00 */
[----:B------:R-:W-:Y:S01]  /*0220*/  SHF.R.S32.HI R2, RZ, 0x1f, R25 ;  /* 0x0000001fff027819 */ /* 0x000fe20000011419 */
[----:B------:R-:W-:-:S05]  /*0230*/  IMAD.WIDE R14, R25, 0xc, R14 ;  /* 0x0000000c190e7825 */ /* 0x000fca00078e020e */
[----:B------:R2:W5:Y:S04]  /*0240*/  LDG.E.CONSTANT R7, desc[UR6][R14.64] ;  /* 0x000000060e077981 */ /* 0x000568000c1e9900 */
[----:B------:R2:W5:Y:S04]  /*0250*/  LDG.E.CONSTANT R6, desc[UR6][R14.64+0x4] ;  /* 0x000004060e067981 */ /* 0x000568000c1e9900 */
[----:B-1----:R2:W5:Y:S01]  /*0260*/  LDG.E.CONSTANT R5, desc[UR6][R14.64+0x8] ;  /* 0x000008060e057981 */ /* 0x002562000c1e9900 */
[----:B0-----:R-:W-:-:S04]  /*0270*/  LEA R10, P0, R25, R12, 0x2 ;  /* 0x0000000c190a7211 */ /* 0x001fc800078010ff */
[----:B------:R-:W-:-:S06]  /*0280*/  LEA.HI.X R11, R25, R13, R2, 0x2, P0 ;  /* 0x0000000d190b7211 */ /* 0x000fcc00000f1402 */
[----:B------:R-:W3:Y:S01]  /*0290*/  LDG.E.CONSTANT R11, desc[UR6][R10.64] ;  /* 0x000000060a0b7981 */ /* 0x000ee2000c1e9900 */
[----:B------:R-:W-:-:S04]  /*02a0*/  IADD3 R2, PT, PT, -R25, -0x2, R0 ;  /* 0xfffffffe19027810 */ /* 0x000fc80007ffe100 */
[----:B------:R-:W-:Y:S01]  /*02b0*/  ISETP.GE.U32.AND P0, PT, R2, 0x3, PT ;  /* 0x000000030200780c */ /* 0x000fe20003f06070 */
[----:B------:R-:W-:Y:S01]  /*02c0*/  ULOP3.LUT UR5, URZ, UR4, URZ, 0x33, !UPT ;  /* 0x00000004ff057292 */ /* 0x000fe2000f8e33ff */
[----:B------:R-:W-:Y:S01]  /*02d0*/  BSSY.RECONVERGENT B1, `(.L_x_2) ;  /* 0x00000c5000017945 */ /* 0x000fe20003800200 */
[----:B------:R-:W-:-:S04]  /*02e0*/  MOV R2, R17 ;  /* 0x0000001100027202 */ /* 0x000fc80000000f00 */
[----:B------:R-:W-:Y:S02]  /*02f0*/  IADD3 R4, PT, PT, -R4, UR5, R0 ;  /* 0x0000000504047c10 */ /* 0x000fe4000fffe100 */
[----:B------:R-:W-:Y:S02]  /*0300*/  MOV R9, RZ ;  /* 0x000000ff00097202 */ /* 0x000fe40000000f00 */
[----:B------:R-:W-:Y:S01]  /*0310*/  LOP3.LUT R26, R4, 0x3, RZ, 0xc0, !PT ;  /* 0x00000003041a7812 */ /* 0x000fe200078ec0ff */
[----:B---3--:R-:W-:Y:S01]  /*0320*/  FMUL R11, R11, 8.98755174400000000000e+09 ;  /* 0x5005ecca0b0b7820 */ /* 0x008fe20000400000 */
[----:B--2---:R-:W-:Y:S06]  /*0330*/  @!P0 BRA `(.L_x_3) ;  /* 0x0000000800f88947 */ /* 0x004fec0003800000 */
[----:B------:R-:W0:Y:S01]  /*0340*/  LDC.64 R14, c[0x0][0x380] ;  /* 0x0000e000ff0e7b82 */ /* 0x000e220000000a00 */
[----:B------:R-:W-:Y:S01]  /*0350*/  IADD3 R12, P1, PT, R12, 0x8, RZ ;  /* 0x000000080c0c7810 */ /* 0x000fe20007f3e0ff */
[----:B------:R-:W-:Y:S01]  /*0360*/  HFMA2 R9, -RZ, RZ, 0, 0 ;  /* 0x00000000ff097431 */ /* 0x000fe200000001ff */
[----:B------:R-:W-:Y:S01]  /*0370*/  LOP3.LUT R27, R4, 0xfffffffc, RZ, 0xc0, !PT ;  /* 0xfffffffc041b7812 */ /* 0x000fe200078ec0ff */
[----:B------:R-:W-:Y:S01]  /*0380*/  BSSY.RECONVERGENT B0, `(.L_x_4) ;  /* 0x00000b8000007945 */ /* 0x000fe20003800200 */
[----:B------:R-:W-:Y:S02]  /*0390*/  IADD3.X R13, PT, PT, RZ, R13, RZ, P1, !PT ;  /* 0x0000000dff0d7210 */ /* 0x000fe40000ffe4ff */
[----:B------:R-:W-:Y:S02]  /*03a0*/  IADD3 R27, PT, PT, -R27, RZ, RZ ;  /* 0x000000ff1b1b7210 */ /* 0x000fe40007ffe1ff */
[----:B0-----:R-:W-:-:S04]  /*03b0*/  IADD3 R14, P0, PT, R14, 0x18, RZ ;  /* 0x000000180e0e7810 */ /* 0x001fc80007f1e0ff */
[----:B------:R-:W-:-:S09]  /*03c0*/  IADD3.X R15, PT, PT, RZ, R15, RZ, P0, !PT ;  /* 0x0000000fff0f7210 */ /* 0x000fd200007fe4ff */
.L_x_33:
[----:B------:R-:W-:-:S05]  /*03d0*/  IMAD.WIDE R16, R2, 0xc, R14 ;  /* 0x0000000c02107825 */ /* 0x000fca00078e020e */
[----:B------:R-:W2:Y:S04]  /*03e0*/  LDG.E.CONSTANT R3, desc[UR6][R16.64+-0x14] ;  /* 0xffffec0610037981 */ /* 0x000ea8000c1e9900 */
[----:B------:R-:W3:Y:S04]  /*03f0*/  LDG.E.CONSTANT R0, desc[UR6][R16.64+-0x18] ;  /* 0xffffe80610007981 */ /* 0x000ee8000c1e9900 */
[----:B------:R-:W4:Y:S01]  /*0400*/  LDG.E.CONSTANT R10, desc[UR6][R16.64+-0x10] ;  /* 0xfffff006100a7981 */ /* 0x000f22000c1e9900 */
[----:B------:R-:W-:Y:S01]  /*0410*/  IADD3 R27, PT, PT, R27, 0x4, RZ ;  /* 0x000000041b1b7810 */ /* 0x000fe20007ffe0ff */
[----:B------:R-:W-:Y:S01]  /*0420*/  BSSY.RECONVERGENT B3, `(.L_x_5) ;  /* 0x0000015000037945 */ /* 0x000fe20003800200 */
[----:B------:R-:W-:-:S02]  /*0430*/  IMAD.WIDE R18, R2, 0x4, R12 ;  /* 0x0000000402127825 */ /* 0x000fc400078e020c */
[----:B------:R-:W-:Y:S02]  /*0440*/  ISETP.NE.AND P2, PT, R27, RZ, PT ;  /* 0x000000ff1b00720c */ /* 0x000fe40003f45270 */
[----:B--2--5:R-:W-:Y:S01]  /*0450*/  FADD R3, R6, -R3 ;  /* 0x8000000306037221 */ /* 0x024fe20000000000 */
[----:B---3--:R-:W-:-:S03]  /*0460*/  FADD R0, R7, -R0 ;  /* 0x8000000007007221 */ /* 0x008fc60000000000 */
[----:B------:R-:W-:Y:S01]  /*0470*/  FMUL R3, R3, R3 ;  /* 0x0000000303037220 */ /* 0x000fe20000400000 */
[----:B----4-:R-:W-:-:S03]  /*0480*/  FADD R10, R5, -R10 ;  /* 0x8000000a050a7221 */ /* 0x010fc60000000000 */
[----:B------:R-:W-:-:S04]  /*0490*/  FFMA R3, R0, R0, R3 ;  /* 0x0000000000037223 */ /* 0x000fc80000000003 */
[----:B------:R-:W-:-:S04]  /*04a0*/  FFMA R20, R10, R10, R3 ;  /* 0x0000000a0a147223 */ /* 0x000fc80000000003 */
[----:B------:R0:W1:Y:S01]  /*04b0*/  MUFU.RSQ R21, R20 ;  /* 0x0000001400157308 */ /* 0x0000620000001400 */
[----:B------:R-:W-:-:S04]  /*04c0*/  IADD3 R0, PT, PT, R20, -0xd000000, RZ ;  /* 0xf300000014007810 */ /* 0x000fc80007ffe0ff */
[----:B------:R-:W-:-:S13]  /*04d0*/  ISETP.GT.U32.AND P0, PT, R0, 0x727fffff, PT ;  /* 0x727fffff0000780c */ /* 0x000fda0003f04070 */
[----:B01----:R-:W-:Y:S05]  /*04e0*/  @!P0 BRA `(.L_x_6) ;  /* 0x0000000000108947 */ /* 0x003fea0003800000 */
[----:B------:R-:W-:Y:S02]  /*04f0*/  MOV R0, R20 ;  /* 0x0000001400007202 */ /* 0x000fe40000000f00 */
[----:B------:R-:W-:-:S07]  /*0500*/  MOV R20, 0x520 ;  /* 0x0000052000147802 */ /* 0x000fce0000000f00 */
[----:B------:R-:W-:Y:S05]  /*0510*/  CALL.REL.NOINC `($__internal_0_$__cuda_sm20_sqrt_rn_f32_slowpath) ;  /* 0x0000001000dc7944 */ /* 0x000fea0003c00000 */
[----:B------:R-:W-:Y:S05]  /*0520*/  BRA `(.L_x_7) ;  /* 0x0000000000107947 */ /* 0x000fea0003800000 */
.L_x_6:
[----:B------:R-:W-:Y:S01]  /*0530*/  FMUL.FTZ R3, R20, R21 ;  /* 0x0000001514037220 */ /* 0x000fe20000410000 */
[----:B------:R-:W-:-:S03]  /*0540*/  FMUL.FTZ R10, R21, 0.5 ;  /* 0x3f000000150a7820 */ /* 0x000fc60000410000 */
[----:B------:R-:W-:-:S04]  /*0550*/  FFMA R0, -R3, R3, R20 ;  /* 0x0000000303007223 */ /* 0x000fc80000000114 */
[----:B------:R-:W-:-:S07]  /*0560*/  FFMA R3, R0, R10, R3 ;  /* 0x0000000a00037223 */ /* 0x000fce0000000003 */
.L_x_7:
[----:B------:R-:W-:Y:S05]  /*0570*/  BSYNC.RECONVERGENT B3 ;  /* 0x0000000000037941 */ /* 0x000fea0003800200 */
.L_x_5:
[----:B------:R-:W-:Y:S01]  /*0580*/  FSETP.GT.AND P0, PT, R3, 1.00000001335143196e-10, PT ;  /* 0x2edbe6ff0300780b */ /* 0x000fe20003f04000 */
[----:B------:R-:W-:-:S12]  /*0590*/  BSSY.RECONVERGENT B5, `(.L_x_8) ;  /* 0x0000012000057945 */ /* 0x000fd80003800200 */
[----:B------:R-:W-:Y:S05]  /*05a0*/  @!P0 BRA `(.L_x_9) ;  /* 0x0000000000408947 */ /* 0x000fea0003800000 */
[----:B------:R-:W2:Y:S01]  /*05b0*/  LDG.E.CONSTANT R0, desc[UR6][R18.64+-0x8] ;  /* 0xfffff80612007981 */ /* 0x000ea2000c1e9900 */
[----:B------:R-:W0:Y:S01]  /*05c0*/  MUFU.RCP R10, R3 ;  /* 0x00000003000a7308 */ /* 0x000e220000001000 */
[----:B------:R-:W-:Y:S01]  /*05d0*/  BSSY.RECONVERGENT B6, `(.L_x_10) ;  /* 0x000000c000067945 */ /* 0x000fe20003800200 */
[----:B0-----:R-:W-:-:S04]  /*05e0*/  FFMA R21, R10, -R3, 1 ;  /* 0x3f8000000a157423 */ /* 0x001fc80000000803 */
[----:B------:R-:W-:Y:S01]  /*05f0*/  FFMA R21, R10, R21, R10 ;  /* 0x000000150a157223 */ /* 0x000fe2000000000a */
[----:B--2---:R-:W-:-:S04]  /*0600*/  FMUL R0, R11, R0 ;  /* 0x000000000b007220 */ /* 0x004fc80000400000 */
[----:B------:R-:W0:Y:S01]  /*0610*/  FCHK P0, R0, R3 ;  /* 0x0000000300007302 */ /* 0x000e220000000000 */
[----:B------:R-:W-:-:S04]  /*0620*/  FFMA R10, R0, R21, RZ ;  /* 0x00000015000a7223 */ /* 0x000fc800000000ff */
[----:B------:R-:W-:-:S04]  /*0630*/  FFMA R20, R10, -R3, R0 ;  /* 0x800000030a147223 */ /* 0x000fc80000000000 */
[----:B------:R-:W-:Y:S01]  /*0640*/  FFMA R10, R21, R20, R10 ;  /* 0x00000014150a7223 */ /* 0x000fe2000000000a */
[----:B0-----:R-:W-:Y:S06]  /*0650*/  @!P0 BRA `(.L_x_11) ;  /* 0x00000000000c8947 */ /* 0x001fec0003800000 */
[----:B------:R-:W-:-:S07]  /*0660*/  MOV R10, 0x680 ;  /* 0x00000680000a7802 */ /* 0x000fce0000000f00 */
[----:B------:R-:W-:Y:S05]  /*0670*/  CALL.REL.NOINC `($__internal_1_$__cuda_sm3x_div_rn_noftz_f32_slowpath) ;  /* 0x0000001000dc7944 */ /* 0x000fea0003c00000 */
[----:B------:R-:W-:-:S07]  /*0680*/  MOV R10, R0 ;  /* 0x00000000000a7202 */ /* 0x000fce0000000f00 */
.L_x_11:
[----:B------:R-:W-:Y:S05]  /*0690*/  BSYNC.RECONVERGENT B6 ;  /* 0x0000000000067941 */ /* 0x000fea0003800200 */
.L_x_10:
[----:B------:R-:W-:-:S07]  /*06a0*/  FADD R9, R9, R10 ;  /* 0x0000000a09097221 */ /* 0x000fce0000000000 */
.L_x_9:
[----:B------:R-:W-:Y:S05]  /*06b0*/  BSYNC.RECONVERGENT B5 ;  /* 0x0000000000057941 */ /* 0x000fea0003800200 */
.L_x_8:
[----:B------:R-:W2:Y:S04]  /*06c0*/  LDG.E.CONSTANT R3, desc[UR6][R16.64+-0x8] ;  /* 0xfffff80610037981 */ /* 0x000ea8000c1e9900 */
[----:B------:R-:W3:Y:S04]  /*06d0*/  LDG.E.CONSTANT R0, desc[UR6][R16.64+-0xc] ;  /* 0xfffff40610007981 */ /* 0x000ee8000c1e9900 */
[----:B------:R-:W4:Y:S01]  /*06e0*/  LDG.E.CONSTANT R10, desc[UR6][R16.64+-0x4] ;  /* 0xfffffc06100a7981 */ /* 0x000f22000c1e9900 */
[----:B------:R-:W-:Y:S01]  /*06f0*/  BSSY.RECONVERGENT B3, `(.L_x_12) ;  /* 0x0000013000037945 */ /* 0x000fe20003800200 */
[----:B--2---:R-:W-:Y:S01]  /*0700*/  FADD R3, R6, -R3 ;  /* 0x8000000306037221 */ /* 0x004fe20000000000 */
        /* <DEDUP_REMOVED lines=13> */
.L_x_13:
[----:B------:R-:W-:Y:S01]  /*07e0*/  FMUL.FTZ R3, R20, R21 ;  /* 0x0000001514037220 */ /* 0x000fe20000410000 */
[----:B------:R-:W-:-:S03]  /*07f0*/  FMUL.FTZ R10, R21, 0.5 ;  /* 0x3f000000150a7820 */ /* 0x000fc60000410000 */
[----:B------:R-:W-:-:S04]  /*0800*/  FFMA R0, -R3, R3, R20 ;  /* 0x0000000303007223 */ /* 0x000fc80000000114 */
[----:B------:R-:W-:-:S07]  /*0810*/  FFMA R3, R0, R10, R3 ;  /* 0x0000000a00037223 */ /* 0x000fce0000000003 */
.L_x_14:
[----:B------:R-:W-:Y:S05]  /*0820*/  BSYNC.RECONVERGENT B3 ;  /* 0x0000000000037941 */ /* 0x000fea0003800200 */
.L_x_12:
        /* <DEDUP_REMOVED lines=17> */
.L_x_18:
[----:B------:R-:W-:Y:S05]  /*0940*/  BSYNC.RECONVERGENT B6 ;  /* 0x0000000000067941 */ /* 0x000fea0003800200 */
.L_x_17:
[----:B------:R-:W-:-:S07]  /*0950*/  FADD R9, R9, R10 ;  /* 0x0000000a09097221 */ /* 0x000fce0000000000 */
.L_x_16:
[----:B------:R-:W-:Y:S05]  /*0960*/  BSYNC.RECONVERGENT B5 ;  /* 0x0000000000057941 */ /* 0x000fea0003800200 */
.L_x_15:
        /* <DEDUP_REMOVED lines=18> */
.L_x_20:
[----:B------:R-:W-:Y:S01]  /*0a90*/  FMUL.FTZ R3, R20, R21 ;  /* 0x0000001514037220 */ /* 0x000fe20000410000 */
[----:B------:R-:W-:-:S03]  /*0aa0*/  FMUL.FTZ R10, R21, 0.5 ;  /* 0x3f000000150a7820 */ /* 0x000fc60000410000 */
[----:B------:R-:W-:-:S04]  /*0ab0*/  FFMA R0, -R3, R3, R20 ;  /* 0x0000000303007223 */ /* 0x000fc80000000114 */
[----:B------:R-:W-:-:S07]  /*0ac0*/  FFMA R3, R0, R10, R3 ;  /* 0x0000000a00037223 */ /* 0x000fce0000000003 */
.L_x_21:
[----:B------:R-:W-:Y:S05]  /*0ad0*/  BSYNC.RECONVERGENT B3 ;  /* 0x0000000000037941 */ /* 0x000fea0003800200 */
.L_x_19:
        /* <DEDUP_REMOVED lines=17> */
.L_x_25:
[----:B------:R-:W-:Y:S05]  /*0bf0*/  BSYNC.RECONVERGENT B6 ;  /* 0x0000000000067941 */ /* 0x000fea0003800200 */
.L_x_24:
[----:B------:R-:W-:-:S07]  /*0c00*/  FADD R9, R9, R10 ;  /* 0x0000000a09097221 */ /* 0x000fce0000000000 */
.L_x_23:
[----:B------:R-:W-:Y:S05]  /*0c10*/  BSYNC.RECONVERGENT B5 ;  /* 0x0000000000057941 */ /* 0x000fea0003800200 */
.L_x_22:
        /* <DEDUP_REMOVED lines=18> */
.L_x_27:
[----:B------:R-:W-:Y:S01]  /*0d40*/  FMUL.FTZ R3, R20, R21 ;  /* 0x0000001514037220 */ /* 0x000fe20000410000 */
[----:B------:R-:W-:-:S03]  /*0d50*/  FMUL.FTZ R10, R21, 0.5 ;  /* 0x3f000000150a7820 */ /* 0x000fc60000410000 */
[----:B------:R-:W-:-:S04]  /*0d60*/  FFMA R0, -R3, R3, R20 ;  /* 0x0000000303007223 */ /* 0x000fc80000000114 */
[----:B------:R-:W-:-:S07]  /*0d70*/  FFMA R3, R0, R10, R3 ;  /* 0x0000000a00037223 */ /* 0x000fce0000000003 */
.L_x_28:
[----:B------:R-:W-:Y:S05]  /*0d80*/  BSYNC.RECONVERGENT B3 ;  /* 0x0000000000037941 */ /* 0x000fea0003800200 */
.L_x_26:
        /* <DEDUP_REMOVED lines=17> */
.L_x_32:
[----:B------:R-:W-:Y:S05]  /*0ea0*/  BSYNC.RECONVERGENT B6 ;  /* 0x0000000000067941 */ /* 0x000fea0003800200 */
.L_x_31:
[----:B------:R-:W-:-:S07]  /*0eb0*/  FADD R9, R9, R10 ;  /* 0x0000000a09097221 */ /* 0x000fce0000000000 */
.L_x_30:
[----:B------:R-:W-:Y:S05]  /*0ec0*/  BSYNC.RECONVERGENT B5 ;  /* 0x0000000000057941 */ /* 0x000fea0003800200 */
.L_x_29:
[----:B------:R-:W-:Y:S02]  /*0ed0*/  IADD3 R2, PT, PT, R2, 0x4, RZ ;  /* 0x0000000402027810 */ /* 0x000fe40007ffe0ff */
[----:B------:R-:W-:Y:S01]  /*0ee0*/  IADD3 R25, PT, PT, R25, 0x4, RZ ;  /* 0x0000000419197810 */ /* 0x000fe20007ffe0ff */
[----:B------:R-:W-:Y:S06]  /*0ef0*/  @P2 BRA `(.L_x_33) ;  /* 0xfffffff400342947 */ /* 0x000fec000383ffff */
[----:B------:R-:W-:Y:S05]  /*0f00*/  BSYNC.RECONVERGENT B0 ;  /* 0x0000000000007941 */ /* 0x000fea0003800200 */
.L_x_4:
[----:B------:R-:W-:-:S07]  /*0f10*/  IADD3 R2, PT, PT, R25, 0x1, RZ ;  /* 0x0000000119027810 */ /* 0x000fce0007ffe0ff */
.L_x_3:
[----:B------:R-:W-:Y:S05]  /*0f20*/  BSYNC.RECONVERGENT B1 ;  /* 0x0000000000017941 */ /* 0x000fea0003800200 */
.L_x_2:
[----:B------:R-:W-:-:S13]  /*0f30*/  ISETP.NE.AND P0, PT, R26, RZ, PT ;  /* 0x000000ff1a00720c */ /* 0x000fda0003f05270 */
[----:B------:R-:W-:Y:S05]  /*0f40*/  @!P0 BRA `(.L_x_1) ;  /* 0x00000008003c8947 */ /* 0x000fea0003800000 */
[----:B------:R-:W-:Y:S01]  /*0f50*/  ISETP.NE.AND P0, PT, R26, 0x1, PT ;  /* 0x000000011a00780c */ /* 0x000fe20003f05270 */
[----:B------:R-:W-:-:S12]  /*0f60*/  BSSY.RECONVERGENT B0, `(.L_x_34) ;  /* 0x000005d000007945 */ /* 0x000fd80003800200 */
[----:B------:R-:W-:Y:S05]  /*0f70*/  @!P0 BRA `(.L_x_35) ;  /* 0x00000004006c8947 */ /* 0x000fea0003800000 */
[----:B------:R-:W0:Y:S08]  /*0f80*/  LDC.64 R14, c[0x0][0x380] ;  /* 0x0000e000ff0e7b82 */ /* 0x000e300000000a00 */
[----:B------:R-:W1:Y:S01]  /*0f90*/  LDC.64 R12, c[0x0][0x398] ;  /* 0x0000e600ff0c7b82 */ /* 0x000e620000000a00 */
[----:B0-----:R-:W-:-:S05]  /*0fa0*/  IMAD.WIDE R14, R2, 0xc, R14 ;  /* 0x0000000c020e7825 */ /* 0x001fca00078e020e */
[----:B------:R-:W2:Y:S04]  /*0fb0*/  LDG.E.CONSTANT R3, desc[UR6][R14.64+0x4] ;  /* 0x000004060e037981 */ /* 0x000ea8000c1e9900 */
[----:B------:R-:W3:Y:S04]  /*0fc0*/  LDG.E.CONSTANT R0, desc[UR6][R14.64] ;  /* 0x000000060e007981 */ /* 0x000ee8000c1e9900 */
[----:B------:R-:W4:Y:S01]  /*0fd0*/  LDG.E.CONSTANT R10, desc[UR6][R14.64+0x8] ;  /* 0x000008060e0a7981 */ /* 0x000f22000c1e9900 */
[----:B------:R-:W-:Y:S01]  /*0fe0*/  BSSY.RECONVERGENT B1, `(.L_x_36) ;  /* 0x0000014000017945 */ /* 0x000fe20003800200 */
[----:B-1----:R-:W-:-:S04]  /*0ff0*/  IMAD.WIDE R12, R2, 0x4, R12 ;  /* 0x00000004020c7825 */ /* 0x002fc800078e020c */
        /* <DEDUP_REMOVED lines=14> */
.L_x_37:
[----:B------:R-:W-:Y:S01]  /*10e0*/  FMUL.FTZ R3, R16, R17 ;  /* 0x0000001110037220 */ /* 0x000fe20000410000 */
[----:B------:R-:W-:-:S03]  /*10f0*/  FMUL.FTZ R10, R17, 0.5 ;  /* 0x3f000000110a7820 */ /* 0x000fc60000410000 */
[----:B------:R-:W-:-:S04]  /*1100*/  FFMA R0, -R3, R3, R16 ;  /* 0x0000000303007223 */ /* 0x000fc80000000110 */
[----:B------:R-:W-:-:S07]  /*1110*/  FFMA R3, R0, R10, R3 ;  /* 0x0000000a00037223 */ /* 0x000fce0000000003 */
.L_x_38:
[----:B------:R-:W-:Y:S05]  /*1120*/  BSYNC.RECONVERGENT B1 ;  /* 0x0000000000017941 */ /* 0x000fea0003800200 */
.L_x_36:
        /* <DEDUP_REMOVED lines=17> */
.L_x_42:
[----:B------:R-:W-:Y:S05]  /*1240*/  BSYNC.RECONVERGENT B5 ;  /* 0x0000000000057941 */ /* 0x000fea0003800200 */
.L_x_41:
[----:B------:R-:W-:-:S07]  /*1250*/  FADD R9, R9, R10 ;  /* 0x0000000a09097221 */ /* 0x000fce0000000000 */
.L_x_40:
[----:B------:R-:W-:Y:S05]  /*1260*/  BSYNC.RECONVERGENT B1 ;  /* 0x0000000000017941 */ /* 0x000fea0003800200 */
.L_x_39:
        /* <DEDUP_REMOVED lines=18> */
.L_x_44:
[----:B------:R-:W-:Y:S01]  /*1390*/  FMUL.FTZ R3, R16, R17 ;  /* 0x0000001110037220 */ /* 0x000fe20000410000 */
[----:B------:R-:W-:-:S03]  /*13a0*/  FMUL.FTZ R10, R17, 0.5 ;  /* 0x3f000000110a7820 */ /* 0x000fc60000410000 */
[----:B------:R-:W-:-:S04]  /*13b0*/  FFMA R0, -R3, R3, R16 ;  /* 0x0000000303007223 */ /* 0x000fc80000000110 */
[----:B------:R-:W-:-:S07]  /*13c0*/  FFMA R3, R0, R10, R3 ;  /* 0x0000000a00037223 */ /* 0x000fce0000000003 */
.L_x_45:
[----:B------:R-:W-:Y:S05]  /*13d0*/  BSYNC.RECONVERGENT B1 ;  /* 0x0000000000017941 */ /* 0x000fea0003800200 */
.L_x_43:
        /* <DEDUP_REMOVED lines=17> */
.L_x_49:
[----:B------:R-:W-:Y:S05]  /*14f0*/  BSYNC.RECONVERGENT B5 ;  /* 0x0000000000057941 */ /* 0x000fea0003800200 */
.L_x_48:
[----:B------:R-:W-:-:S07]  /*1500*/  FADD R9, R9, R10 ;  /* 0x0000000a09097221 */ /* 0x000fce0000000000 */
.L_x_47:
[----:B------:R-:W-:Y:S05]  /*1510*/  BSYNC.RECONVERGENT B1 ;  /* 0x0000000000017941 */ /* 0x000fea0003800200 */
.L_x_46:
[----:B------:R-:W-:-:S07]  /*1520*/  IADD3 R2, PT, PT, R2, 0x2, RZ ;  /* 0x0000000202027810 */ /* 0x000fce0007ffe0ff */
.L_x_35:
[----:B------:R-:W-:Y:S05]  /*1530*/  BSYNC.RECONVERGENT B0 ;  /* 0x0000000000007941 */ /* 0x000fea0003800200 */
.L_x_34:
[----:B------:R-:W-:-:S04]  /*1540*/  LOP3.LUT R4, R4, 0x1, RZ, 0xc0, !PT ;  /* 0x0000000104047812 */ /* 0x000fc800078ec0ff */
[----:B------:R-:W-:-:S13]  /*1550*/  ISETP.NE.U32.AND P0, PT, R4, 0x1, PT ;  /* 0x000000010400780c */ /* 0x000fda0003f05070 */
[----:B------:R-:W-:Y:S05]  /*1560*/  @P0 BRA `(.L_x_1) ;  /* 0x0000000000b40947 */ /* 0x000fea0003800000 */
[----:B------:R-:W0:Y:S02]  /*1570*/  LDC.64 R12, c[0x0][0x380] ;  /* 0x0000e000ff0c7b82 */ /* 0x000e240000000a00 */
[----:B0-----:R-:W-:-:S05]  /*1580*/  IMAD.WIDE R12, R2, 0xc, R12 ;  /* 0x0000000c020c7825 */ /* 0x001fca00078e020c */
[----:B------:R-:W2:Y:S04]  /*1590*/  LDG.E.CONSTANT R3, desc[UR6][R12.64+0x4] ;  /* 0x000004060c037981 */ /* 0x000ea8000c1e9900 */
[----:B------:R-:W3:Y:S04]  /*15a0*/  LDG.E.CONSTANT R0, desc[UR6][R12.64] ;  /* 0x000000060c007981 */ /* 0x000ee8000c1e9900 */
[----:B------:R-:W4:Y:S01]  /*15b0*/  LDG.E.CONSTANT R4, desc[UR6][R12.64+0x8] ;  /* 0x000008060c047981 */ /* 0x000f22000c1e9900 */
[----:B------:R-:W-:Y:S01]  /*15c0*/  BSSY.RECONVERGENT B0, `(.L_x_50) ;  /* 0x0000015000007945 */ /* 0x000fe20003800200 */
[----:B--2--5:R-:W-:Y:S01]  /*15d0*/  FADD R3, R6, -R3 ;  /* 0x8000000306037221 */ /* 0x024fe20000000000 */
[----:B---3--:R-:W-:-:S03]  /*15e0*/  FADD R0, R7, -R0 ;  /* 0x8000000007007221 */ /* 0x008fc60000000000 */
[----:B------:R-:W-:Y:S01]  /*15f0*/  FMUL R3, R3, R3 ;  /* 0x0000000303037220 */ /* 0x000fe20000400000 */
[----:B------:R-:W0:Y:S01]  /*1600*/  LDC.64 R6, c[0x0][0x398] ;  /* 0x0000e600ff067b82 */ /* 0x000e220000000a00 */
[----:B----4-:R-:W-:Y:S02]  /*1610*/  FADD R4, R5, -R4 ;  /* 0x8000000405047221 */ /* 0x010fe40000000000 */
[----:B------:R-:W-:-:S04]  /*1620*/  FFMA R3, R0, R0, R3 ;  /* 0x0000000000037223 */ /* 0x000fc80000000003 */
[----:B------:R-:W-:-:S04]  /*1630*/  FFMA R10, R4, R4, R3 ;  /* 0x00000004040a7223 */ /* 0x000fc80000000003 */
[----:B------:R1:W2:Y:S01]  /*1640*/  MUFU.RSQ R15, R10 ;  /* 0x0000000a000f7308 */ /* 0x0002a20000001400 */
[----:B------:R-:W-:-:S04]  /*1650*/  IADD3 R0, PT, PT, R10, -0xd000000, RZ ;  /* 0xf30000000a007810 */ /* 0x000fc80007ffe0ff */
[----:B------:R-:W-:Y:S01]  /*1660*/  ISETP.GT.U32.AND P0, PT, R0, 0x727fffff, PT ;  /* 0x727fffff0000780c */ /* 0x000fe20003f04070 */
[----:B0-----:R-:W-:-:S12]  /*1670*/  IMAD.WIDE R4, R2, 0x4, R6 ;  /* 0x0000000402047825 */ /* 0x001fd800078e0206 */
[----:B-12---:R-:W-:Y:S05]  /*1680*/  @!P0 BRA `(.L_x_51) ;  /* 0x0000000000108947 */ /* 0x006fea0003800000 */
[----:B------:R-:W-:Y:S02]  /*1690*/  MOV R0, R10 ;  /* 0x0000000a00007202 */ /* 0x000fe40000000f00 */
[----:B------:R-:W-:-:S07]  /*16a0*/  MOV R20, 0x16c0 ;  /* 0x000016c000147802 */ /* 0x000fce0000000f00 */
[----:B------:R-:W-:Y:S05]  /*16b0*/  CALL.REL.NOINC `($__internal_0_$__cuda_sm20_sqrt_rn_f32_slowpath) ;  /* 0x0000000000747944 */ /* 0x000fea0003c00000 */
[----:B------:R-:W-:Y:S05]  /*16c0*/  BRA `(.L_x_52) ;  /* 0x0000000000107947 */ /* 0x000fea0003800000 */
.L_x_51:
[----:B------:R-:W-:Y:S01]  /*16d0*/  FMUL.FTZ R3, R10, R15 ;  /* 0x0000000f0a037220 */ /* 0x000fe20000410000 */
[----:B------:R-:W-:-:S03]  /*16e0*/  FMUL.FTZ R2, R15, 0.5 ;  /* 0x3f0000000f027820 */ /* 0x000fc60000410000 */
[----:B------:R-:W-:-:S04]  /*16f0*/  FFMA R0, -R3, R3, R10 ;  /* 0x0000000303007223 */ /* 0x000fc8000000010a */
[----:B------:R-:W-:-:S07]  /*1700*/  FFMA R3, R0, R2, R3 ;  /* 0x0000000200037223 */ /* 0x000fce0000000003 */
.L_x_52:
[----:B------:R-:W-:Y:S05]  /*1710*/  BSYNC.RECONVERGENT B0 ;  /* 0x0000000000007941 */ /* 0x000fea0003800200 */
.L_x_50:
[----:B------:R-:W-:-:S13]  /*1720*/  FSETP.GT.AND P0, PT, R3, 1.00000001335143196e-10, PT ;  /* 0x2edbe6ff0300780b */ /* 0x000fda0003f04000 */
        /* <DEDUP_REMOVED lines=15> */
.L_x_54:
[----:B------:R-:W-:Y:S05]  /*1820*/  BSYNC.RECONVERGENT B0 ;  /* 0x0000000000007941 */ /* 0x000fea0003800200 */
.L_x_53:
[----:B------:R-:W-:-:S07]  /*1830*/  FADD R9, R9, R2 ;  /* 0x0000000209097221 */ /* 0x000fce0000000000 */
.L_x_1:
[----:B------:R-:W-:Y:S05]  /*1840*/  BSYNC.RECONVERGENT B2 ;  /* 0x0000000000027941 */ /* 0x000fea0003800200 */
.L_x_0:
[----:B------:R-:W0:Y:S02]  /*1850*/  LDC.64 R2, c[0x0][0x3a8] ;  /* 0x0000ea00ff027b82 */ /* 0x000e240000000a00 */
[----:B0-----:R-:W-:-:S05]  /*1860*/  IMAD.WIDE R2, R8, 0x4, R2 ;  /* 0x0000000408027825 */ /* 0x001fca00078e0202 */
[----:B------:R-:W-:Y:S01]  /*1870*/  STG.E desc[UR6][R2.64], R9 ;  /* 0x0000000902007986 */ /* 0x000fe2000c101906 */
[----:B------:R-:W-:Y:S05]  /*1880*/  EXIT ;  /* 0x000000000000794d */ /* 0x000fea0003800000 */
        .weak           $__internal_0_$__cuda_sm20_sqrt_rn_f32_slowpath
        .type           $__internal_0_$__cuda_sm20_sqrt_rn_f32_slowpath,@function
        .size           $__internal_0_$__cuda_sm20_sqrt_rn_f32_slowpath,($__internal_1_$__cuda_sm3x_div_rn_noftz_f32_slowpath - $__internal_0_$__cuda_sm20_sqrt_rn_f32_slowpath)
$__internal_0_$__cuda_sm20_sqrt_rn_f32_slowpath:
[----:B------:R-:W-:-:S13]  /*1890*/  LOP3.LUT P0, RZ, R0, 0x7fffffff, RZ, 0xc0, !PT ;  /* 0x7fffffff00ff7812 */ /* 0x000fda000780c0ff */
[----:B------:R-:W-:Y:S01]  /*18a0*/  @!P0 MOV R21, R0 ;  /* 0x0000000000158202 */ /* 0x000fe20000000f00 */
[----:B------:R-:W-:Y:S06]  /*18b0*/  @!P0 BRA `(.L_x_55) ;  /* 0x0000000000408947 */ /* 0x000fec0003800000 */
[----:B------:R-:W-:-:S13]  /*18c0*/  FSETP.GEU.FTZ.AND P0, PT, R0, RZ, PT ;  /* 0x000000ff0000720b */ /* 0x000fda0003f1e000 */
[----:B------:R-:W-:Y:S01]  /*18d0*/  @!P0 MOV R21, 0x7fffffff ;  /* 0x7fffffff00158802 */ /* 0x000fe20000000f00 */
[----:B------:R-:W-:Y:S06]  /*18e0*/  @!P0 BRA `(.L_x_55) ;  /* 0x0000000000348947 */ /* 0x000fec0003800000 */
[----:B------:R-:W-:-:S13]  /*18f0*/  FSETP.GTU.FTZ.AND P0, PT, |R0|, +INF , PT ;  /* 0x7f8000000000780b */ /* 0x000fda0003f1c200 */
[----:B------:R-:W-:Y:S01]  /*1900*/  @P0 FADD.FTZ R21, R0, 1 ;  /* 0x3f80000000150421 */ /* 0x000fe20000010000 */
[----:B------:R-:W-:Y:S06]  /*1910*/  @P0 BRA `(.L_x_55) ;  /* 0x0000000000280947 */ /* 0x000fec0003800000 */
[----:B------:R-:W-:-:S13]  /*1920*/  FSETP.NEU.FTZ.AND P0, PT, |R0|, +INF , PT ;  /* 0x7f8000000000780b */ /* 0x000fda0003f1d200 */
[----:B------:R-:W-:-:S04]  /*1930*/  @P0 FFMA R22, R0, 1.84467440737095516160e+19, RZ ;  /* 0x5f80000000160823 */ /* 0x000fc800000000ff */
[----:B------:R-:W0:Y:S02]  /*1940*/  @P0 MUFU.RSQ R23, R22 ;  /* 0x0000001600170308 */ /* 0x000e240000001400 */
[----:B0-----:R-:W-:Y:S01]  /*1950*/  @P0 FMUL.FTZ R3, R22, R23 ;  /* 0x0000001716030220 */ /* 0x001fe20000410000 */
[----:B------:R-:W-:-:S03]  /*1960*/  @P0 FMUL.FTZ R10, R23, 0.5 ;  /* 0x3f000000170a0820 */ /* 0x000fc60000410000 */
[----:B------:R-:W-:-:S04]  /*1970*/  @P0 FADD.FTZ R21, -R3, -RZ ;  /* 0x800000ff03150221 */ /* 0x000fc80000010100 */
[----:B------:R-:W-:Y:S01]  /*1980*/  @P0 FFMA R24, R3, R21, R22 ;  /* 0x0000001503180223 */ /* 0x000fe20000000016 */
[----:B------:R-:W-:-:S03]  /*1990*/  @!P0 MOV R21, R0 ;  /* 0x0000000000158202 */ /* 0x000fc60000000f00 */
[----:B------:R-:W-:-:S04]  /*19a0*/  @P0 FFMA R10, R24, R10, R3 ;  /* 0x0000000a180a0223 */ /* 0x000fc80000000003 */
[----:B------:R-:W-:-:S07]  /*19b0*/  @P0 FMUL.FTZ R21, R10, 2.3283064365386962891e-10 ;  /* 0x2f8000000a150820 */ /* 0x000fce0000410000 */
.L_x_55:
[----:B------:R-:W-:Y:S01]  /*19c0*/  MOV R3, R21 ;  /* 0x0000001500037202 */ /* 0x000fe20000000f00 */
[----:B------:R-:W-:-:S04]  /*19d0*/  HFMA2 R21, -RZ, RZ, 0, 0 ;  /* 0x00000000ff157431 */ /* 0x000fc800000001ff */
[----:B------:R-:W-:Y:S05]  /*19e0*/  RET.REL.NODEC R20 `(_ZN8physgrad23calculate_energy_kernelEPK6float3S2_PKfS4_PfS5_i) ;  /* 0xffffffe414847950 */ /* 0x000fea0003c3ffff */
        .weak           $__internal_1_$__cuda_sm3x_div_rn_noftz_f32_slowpath
        .type           $__internal_1_$__cuda_sm3x_div_rn_noftz_f32_slowpath,@function
        .size           $__internal_1_$__cuda_sm3x_div_rn_noftz_f32_slowpath,(.L_x_297 - $__internal_1_$__cuda_sm3x_div_rn_noftz_f32_slowpath)
$__internal_1_$__cuda_sm3x_div_rn_noftz_f32_slowpath:
[----:B------:R-:W-:Y:S01]  /*19f0*/  SHF.R.U32.HI R20, RZ, 0x17, R3 ;  /* 0x00000017ff147819 */ /* 0x000fe20000011603 */
[----:B------:R-:W-:Y:S01]  /*1a00*/  BSSY.RECONVERGENT B3, `(.L_x_56) ;  /* 0x0000062000037945 */ /* 0x000fe20003800200 */
[----:B------:R-:W-:Y:S02]  /*1a10*/  SHF.R.U32.HI R22, RZ, 0x17, R0 ;  /* 0x00000017ff167819 */ /* 0x000fe40000011600 */
[----:B------:R-:W-:Y:S02]  /*1a20*/  LOP3.LUT R20, R20, 0xff, RZ, 0xc0, !PT ;  /* 0x000000ff14147812 */ /* 0x000fe400078ec0ff */
[----:B------:R-:W-:Y:S02]  /*1a30*/  LOP3.LUT R22, R22, 0xff, RZ, 0xc0, !PT ;  /* 0x000000ff16167812 */ /* 0x000fe400078ec0ff */
[----:B------:R-:W-:Y:S02]  /*1a40*/  IADD3 R21, PT, PT, R20, -0x1, RZ ;  /* 0xffffffff14157810 */ /* 0x000fe40007ffe0ff */
[----:B------:R-:W-:-:S02]  /*1a50*/  IADD3 R23, PT, PT, R22, -0x1, RZ ;  /* 0xffffffff16177810 */ /* 0x000fc40007ffe0ff */
[----:B------:R-:W-:-:S04]  /*1a60*/  ISETP.GT.U32.AND P0, PT, R21, 0xfd, PT ;  /* 0x000000fd1500780c */ /* 0x000fc80003f04070 */
[----:B------:R-:W-:-:S13]  /*1a70*/  ISETP.GT.U32.OR P0, PT, R23, 0xfd, P0 ;  /* 0x000000fd1700780c */ /* 0x000fda0000704470 */
[----:B------:R-:W-:Y:S01]  /*1a80*/  @!P0 MOV R24, RZ ;  /* 0x000000ff00188202 */ /* 0x000fe20000000f00 */
[----:B------:R-:W-:Y:S06]  /*1a90*/  @!P0 BRA `(.L_x_57) ;  /* 0x00000000005c8947 */ /* 0x000fec0003800000 */
[----:B------:R-:W-:Y:S02]  /*1aa0*/  FSETP.GTU.FTZ.AND P0, PT, |R0|, +INF , PT ;  /* 0x7f8000000000780b */ /* 0x000fe40003f1c200 */
[----:B------:R-:W-:-:S04]  /*1ab0*/  FSETP.GTU.FTZ.AND P1, PT, |R3|, +INF , PT ;  /* 0x7f8000000300780b */ /* 0x000fc80003f3c200 */
[----:B------:R-:W-:-:S13]  /*1ac0*/  PLOP3.LUT P0, PT, P0, P1, PT, 0xf8, 0x8f ;  /* 0x00000000008f781c */ /* 0x000fda0000703f70 */
[----:B------:R-:W-:Y:S05]  /*1ad0*/  @P0 BRA `(.L_x_58) ;  /* 0x00000004004c0947 */ /* 0x000fea0003800000 */
[----:B------:R-:W-:-:S13]  /*1ae0*/  LOP3.LUT P0, RZ, R3, 0x7fffffff, R0, 0xc8, !PT ;  /* 0x7fffffff03ff7812 */ /* 0x000fda000780c800 */
[----:B------:R-:W-:Y:S05]  /*1af0*/  @!P0 BRA `(.L_x_59) ;  /* 0x00000004003c8947 */ /* 0x000fea0003800000 */
[C---:B------:R-:W-:Y:S02]  /*1b00*/  FSETP.NEU.FTZ.AND P3, PT, |R0|.reuse, +INF , PT ;  /* 0x7f8000000000780b */ /* 0x040fe40003f7d200 */
[----:B------:R-:W-:Y:S02]  /*1b10*/  FSETP.NEU.FTZ.AND P1, PT, |R3|, +INF , PT ;  /* 0x7f8000000300780b */ /* 0x000fe40003f3d200 */
[----:B------:R-:W-:-:S11]  /*1b20*/  FSETP.NEU.FTZ.AND P0, PT, |R0|, +INF , PT ;  /* 0x7f8000000000780b */ /* 0x000fd60003f1d200 */
[----:B------:R-:W-:Y:S05]  /*1b30*/  @!P1 BRA !P3, `(.L_x_59) ;  /* 0x00000004002c9947 */ /* 0x000fea0005800000 */
[----:B------:R-:W-:-:S04]  /*1b40*/  LOP3.LUT P3, RZ, R0, 0x7fffffff, RZ, 0xc0, !PT ;  /* 0x7fffffff00ff7812 */ /* 0x000fc8000786c0ff */
[----:B------:R-:W-:-:S13]  /*1b50*/  PLOP3.LUT P1, PT, P1, P3, PT, 0x2f, 0xf2 ;  /* 0x0000000000f2781c */ /* 0x000fda0000f26577 */
[----:B------:R-:W-:Y:S05]  /*1b60*/  @P1 BRA `(.L_x_60) ;  /* 0x0000000400181947 */ /* 0x000fea0003800000 */
[----:B------:R-:W-:-:S04]  /*1b70*/  LOP3.LUT P1, RZ, R3, 0x7fffffff, RZ, 0xc0, !PT ;  /* 0x7fffffff03ff7812 */ /* 0x000fc8000782c0ff */
[----:B------:R-:W-:-:S13]  /*1b80*/  PLOP3.LUT P0, PT, P0, P1, PT, 0x2f, 0xf2 ;  /* 0x0000000000f2781c */ /* 0x000fda0000702577 */
[----:B------:R-:W-:Y:S05]  /*1b90*/  @P0 BRA `(.L_x_61) ;  /* 0x0000000400000947 */ /* 0x000fea0003800000 */
[----:B------:R-:W-:Y:S02]  /*1ba0*/  ISETP.GE.AND P0, PT, R23, RZ, PT ;  /* 0x000000ff1700720c */ /* 0x000fe40003f06270 */
[----:B------:R-:W-:-:S11]  /*1bb0*/  ISETP.GE.AND P1, PT, R21, RZ, PT ;  /* 0x000000ff1500720c */ /* 0x000fd60003f26270 */
[----:B------:R-:W-:Y:S01]  /*1bc0*/  @P0 MOV R24, RZ ;  /* 0x000000ff00180202 */ /* 0x000fe20000000f00 */
[----:B------:R-:W-:Y:S01]  /*1bd0*/  @!P0 FFMA R0, R0, 1.84467440737095516160e+19, RZ ;  /* 0x5f80000000008823 */ /* 0x000fe200000000ff */
[----:B------:R-:W-:Y:S01]  /*1be0*/  @!P0 MOV R24, 0xffffffc0 ;  /* 0xffffffc000188802 */ /* 0x000fe20000000f00 */
[----:B------:R-:W-:-:S03]  /*1bf0*/  @!P1 FFMA R3, R3, 1.84467440737095516160e+19, RZ ;  /* 0x5f80000003039823 */ /* 0x000fc600000000ff */
[----:B------:R-:W-:-:S07]  /*1c00*/  @!P1 IADD3 R24, PT, PT, R24, 0x40, RZ ;  /* 0x0000004018189810 */ /* 0x000fce0007ffe0ff */
.L_x_57:
[----:B------:R-:W-:Y:S01]  /*1c10*/  LEA R28, R20, 0xc0800000, 0x17 ;  /* 0xc0800000141c7811 */ /* 0x000fe200078eb8ff */
[----:B------:R-:W-:Y:S01]  /*1c20*/  BSSY.RECONVERGENT B4, `(.L_x_62) ;  /* 0x0000036000047945 */ /* 0x000fe20003800200 */
[----:B------:R-:W-:Y:S02]  /*1c30*/  IADD3 R23, PT, PT, R22, -0x7f, RZ ;  /* 0xffffff8116177810 */ /* 0x000fe40007ffe0ff */
[----:B------:R-:W-:-:S03]  /*1c40*/  IADD3 R29, PT, PT, -R28, R3, RZ ;  /* 0x000000031c1d7210 */ /* 0x000fc60007ffe1ff */
[----:B------:R-:W-:Y:S01]  /*1c50*/  IMAD R22, R23, -0x800000, R0 ;  /* 0xff80000017167824 */ /* 0x000fe200078e0200 */
[----:B------:R-:W0:Y:S01]  /*1c60*/  MUFU.RCP R28, R29 ;  /* 0x0000001d001c7308 */ /* 0x000e220000001000 */
[----:B------:R-:W-:Y:S01]  /*1c70*/  FADD.FTZ R3, -R29, -RZ ;  /* 0x800000ff1d037221 */ /* 0x000fe20000010100 */
[----:B------:R-:W-:-:S04]  /*1c80*/  IADD3 R23, PT, PT, R23, 0x7f, -R20 ;  /* 0x0000007f17177810 */ /* 0x000fc80007ffe814 */
[----:B------:R-:W-:Y:S01]  /*1c90*/  IADD3 R23, PT, PT, R23, R24, RZ ;  /* 0x0000001817177210 */ /* 0x000fe20007ffe0ff */
[----:B0-----:R-:W-:-:S04]  /*1ca0*/  FFMA R21, R28, R3, 1 ;  /* 0x3f8000001c157423 */ /* 0x001fc80000000003 */
[----:B------:R-:W-:-:S04]  /*1cb0*/  FFMA R21, R28, R21, R28 ;  /* 0x000000151c157223 */ /* 0x000fc8000000001c */
[----:B------:R-:W-:-:S04]  /*1cc0*/  FFMA R20, R22, R21, RZ ;  /* 0x0000001516147223 */ /* 0x000fc800000000ff */
[----:B------:R-:W-:-:S04]  /*1cd0*/  FFMA R0, R3, R20, R22 ;  /* 0x0000001403007223 */ /* 0x000fc80000000016 */
[----:B------:R-:W-:-:S04]  /*1ce0*/  FFMA R0, R21, R0, R20 ;  /* 0x0000000015007223 */ /* 0x000fc80000000014 */
[----:B------:R-:W-:-:S04]  /*1cf0*/  FFMA R3, R3, R0, R22 ;  /* 0x0000000003037223 */ /* 0x000fc80000000016 */
[----:B------:R-:W-:-:S05]  /*1d00*/  FFMA R20, R21, R3, R0 ;  /* 0x0000000315147223 */ /* 0x000fca0000000000 */
[----:B------:R-:W-:-:S04]  /*1d10*/  SHF.R.U32.HI R22, RZ, 0x17, R20 ;  /* 0x00000017ff167819 */ /* 0x000fc80000011614 */
[----:B------:R-:W-:-:S04]  /*1d20*/  LOP3.LUT R22, R22, 0xff, RZ, 0xc0, !PT ;  /* 0x000000ff16167812 */ /* 0x000fc800078ec0ff */
[----:B------:R-:W-:-:S04]  /*1d30*/  IADD3 R22, PT, PT, R22, R23, RZ ;  /* 0x0000001716167210 */ /* 0x000fc80007ffe0ff */
[----:B------:R-:W-:-:S04]  /*1d40*/  IADD3 R24, PT, PT, R22, -0x1, RZ ;  /* 0xffffffff16187810 */ /* 0x000fc80007ffe0ff */
[----:B------:R-:W-:-:S13]  /*1d50*/  ISETP.GE.U32.AND P0, PT, R24, 0xfe, PT ;  /* 0x000000fe1800780c */ /* 0x000fda0003f06070 */
[----:B------:R-:W-:Y:S05]  /*1d60*/  @!P0 BRA `(.L_x_63) ;  /* 0x0000000000808947 */ /* 0x000fea0003800000 */
[----:B------:R-:W-:-:S13]  /*1d70*/  ISETP.GT.AND P0, PT, R22, 0xfe, PT ;  /* 0x000000fe1600780c */ /* 0x000fda0003f04270 */
[----:B------:R-:W-:Y:S05]  /*1d80*/  @P0 BRA `(.L_x_64) ;  /* 0x00000000006c0947 */ /* 0x000fea0003800000 */
[----:B------:R-:W-:-:S13]  /*1d90*/  ISETP.GE.AND P0, PT, R22, 0x1, PT ;  /* 0x000000011600780c */ /* 0x000fda0003f06270 */
[----:B------:R-:W-:Y:S05]  /*1da0*/  @P0 BRA `(.L_x_65) ;  /* 0x0000000000740947 */ /* 0x000fea0003800000 */
[----:B------:R-:W-:Y:S02]  /*1db0*/  ISETP.GE.AND P0, PT, R22, -0x18, PT ;  /* 0xffffffe81600780c */ /* 0x000fe40003f06270 */
[----:B------:R-:W-:-:S11]  /*1dc0*/  LOP3.LUT R20, R20, 0x80000000, RZ, 0xc0, !PT ;  /* 0x8000000014147812 */ /* 0x000fd600078ec0ff */
[----:B------:R-:W-:Y:S05]  /*1dd0*/  @!P0 BRA `(.L_x_65) ;  /* 0x0000000000688947 */ /* 0x000fea0003800000 */
[CCC-:B------:R-:W-:Y:S01]  /*1de0*/  FFMA.RZ R23, R21.reuse, R3.reuse, R0.reuse ;  /* 0x0000000315177223 */ /* 0x1c0fe2000000c000 */
[CCC-:B------:R-:W-:Y:S01]  /*1df0*/  FFMA.RP R24, R21.reuse, R3.reuse, R0.reuse ;  /* 0x0000000315187223 */ /* 0x1c0fe20000008000 */
[----:B------:R-:W-:Y:S01]  /*1e00*/  FFMA.RM R3, R21, R3, R0 ;  /* 0x0000000315037223 */ /* 0x000fe20000004000 */
[C---:B------:R-:W-:Y:S02]  /*1e10*/  IADD3 R0, PT, PT, R22.reuse, 0x20, RZ ;  /* 0x0000002016007810 */ /* 0x040fe40007ffe0ff */
[----:B------:R-:W-:Y:S02]  /*1e20*/  LOP3.LUT R21, R23, 0x7fffff, RZ, 0xc0, !PT ;  /* 0x007fffff17157812 */ /* 0x000fe400078ec0ff */
[C---:B------:R-:W-:Y:S02]  /*1e30*/  ISETP.NE.AND P3, PT, R22.reuse, RZ, PT ;  /* 0x000000ff1600720c */ /* 0x040fe40003f65270 */
[----:B------:R-:W-:Y:S02]  /*1e40*/  LOP3.LUT R21, R21, 0x800000, RZ, 0xfc, !PT ;  /* 0x0080000015157812 */ /* 0x000fe400078efcff */
[----:B------:R-:W-:-:S02]  /*1e50*/  ISETP.NE.AND P1, PT, R22, RZ, PT ;  /* 0x000000ff1600720c */ /* 0x000fc40003f25270 */
[----:B------:R-:W-:Y:S02]  /*1e60*/  IADD3 R22, PT, PT, -R22, RZ, RZ ;  /* 0x000000ff16167210 */ /* 0x000fe40007ffe1ff */
[----:B------:R-:W-:Y:S02]  /*1e70*/  SHF.L.U32 R0, R21, R0, RZ ;  /* 0x0000000015007219 */ /* 0x000fe400000006ff */
[----:B------:R-:W-:Y:S02]  /*1e80*/  FSETP.NEU.FTZ.AND P0, PT, R24, R3, PT ;  /* 0x000000031800720b */ /* 0x000fe40003f1d000 */
[----:B------:R-:W-:Y:S02]  /*1e90*/  SEL R22, R22, RZ, P3 ;  /* 0x000000ff16167207 */ /* 0x000fe40001800000 */
[----:B------:R-:W-:Y:S02]  /*1ea0*/  ISETP.NE.AND P1, PT, R0, RZ, P1 ;  /* 0x000000ff0000720c */ /* 0x000fe40000f25270 */
[----:B------:R-:W-:-:S02]  /*1eb0*/  SHF.R.U32.HI R22, RZ, R22, R21 ;  /* 0x00000016ff167219 */ /* 0x000fc40000011615 */
[----:B------:R-:W-:Y:S02]  /*1ec0*/  PLOP3.LUT P0, PT, P0, P1, PT, 0xf8, 0x8f ;  /* 0x00000000008f781c */ /* 0x000fe40000703f70 */
[----:B------:R-:W-:Y:S02]  /*1ed0*/  SHF.R.U32.HI R0, RZ, 0x1, R22 ;  /* 0x00000001ff007819 */ /* 0x000fe40000011616 */
[----:B------:R-:W-:-:S04]  /*1ee0*/  SEL R3, RZ, 0x1, !P0 ;  /* 0x00000001ff037807 */ /* 0x000fc80004000000 */
[----:B------:R-:W-:-:S04]  /*1ef0*/  LOP3.LUT R3, R3, 0x1, R0, 0xf8, !PT ;  /* 0x0000000103037812 */ /* 0x000fc800078ef800 */
[----:B------:R-:W-:-:S04]  /*1f00*/  LOP3.LUT R3, R3, R22, RZ, 0xc0, !PT ;  /* 0x0000001603037212 */ /* 0x000fc800078ec0ff */
[----:B------:R-:W-:-:S04]  /*1f10*/  IADD3 R3, PT, PT, R0, R3, RZ ;  /* 0x0000000300037210 */ /* 0x000fc80007ffe0ff */
[----:B------:R-:W-:Y:S01]  /*1f20*/  LOP3.LUT R20, R3, R20, RZ, 0xfc, !PT ;  /* 0x0000001403147212 */ /* 0x000fe200078efcff */
[----:B------:R-:W-:Y:S06]  /*1f30*/  BRA `(.L_x_65) ;  /* 0x0000000000107947 */ /* 0x000fec0003800000 */
.L_x_64:
[----:B------:R-:W-:-:S04]  /*1f40*/  LOP3.LUT R20, R20, 0x80000000, RZ, 0xc0, !PT ;  /* 0x8000000014147812 */ /* 0x000fc800078ec0ff */
[----:B------:R-:W-:Y:S01]  /*1f50*/  LOP3.LUT R20, R20, 0x7f800000, RZ, 0xfc, !PT ;  /* 0x7f80000014147812 */ /* 0x000fe200078efcff */
[----:B------:R-:W-:Y:S06]  /*1f60*/  BRA `(.L_x_65) ;  /* 0x0000000000047947 */ /* 0x000fec0003800000 */
.L_x_63:
[----:B------:R-:W-:-:S07]  /*1f70*/  LEA R20, R23, R20, 0x17 ;  /* 0x0000001417147211 */ /* 0x000fce00078eb8ff */
.L_x_65:
[----:B------:R-:W-:Y:S05]  /*1f80*/  BSYNC.RECONVERGENT B4 ;  /* 0x0000000000047941 */ /* 0x000fea0003800200 */
.L_x_62:
[----:B------:R-:W-:Y:S05]  /*1f90*/  BRA `(.L_x_66) ;  /* 0x0000000000207947 */ /* 0x000fea0003800000 */
.L_x_61:
[----:B------:R-:W-:-:S04]  /*1fa0*/  LOP3.LUT R0, R3, 0x80000000, R0, 0x48, !PT ;  /* 0x8000000003007812 */ /* 0x000fc800078e4800 */
[----:B------:R-:W-:Y:S01]  /*1fb0*/  LOP3.LUT R20, R0, 0x7f800000, RZ, 0xfc, !PT ;  /* 0x7f80000000147812 */ /* 0x000fe200078efcff */
[----:B------:R-:W-:Y:S06]  /*1fc0*/  BRA `(.L_x_66) ;  /* 0x0000000000147947 */ /* 0x000fec0003800000 */
.L_x_60:
[----:B------:R-:W-:Y:S01]  /*1fd0*/  LOP3.LUT R20, R3, 0x80000000, R0, 0x48, !PT ;  /* 0x8000000003147812 */ /* 0x000fe200078e4800 */
[----:B------:R-:W-:Y:S06]  /*1fe0*/  BRA `(.L_x_66) ;  /* 0x00000000000c7947 */ /* 0x000fec0003800000 */
.L_x_59:
[----:B------:R-:W0:Y:S01]  /*1ff0*/  MUFU.RSQ R20, -QNAN ;  /* 0xffc0000000147908 */ /* 0x000e220000001400 */
[----:B------:R-:W-:Y:S05]  /*2000*/  BRA `(.L_x_66) ;  /* 0x0000000000047947 */ /* 0x000fea0003800000 */
.L_x_58:
[----:B------:R-:W-:-:S07]  /*2010*/  FADD.FTZ R20, R0, R3 ;  /* 0x0000000300147221 */ /* 0x000fce0000010000 */
.L_x_66:
[----:B------:R-:W-:Y:S05]  /*2020*/  BSYNC.RECONVERGENT B3 ;  /* 0x0000000000037941 */ /* 0x000fea0003800200 */
.L_x_56:
[----:B------:R-:W-:Y:S01]  /*2030*/  HFMA2 R21, -RZ, RZ, 0, 0 ;  /* 0x00000000ff157431 */ /* 0x000fe200000001ff */
[----:B0-----:R-:W-:Y:S02]  /*2040*/  MOV R0, R20 ;  /* 0x0000001400007202 */ /* 0x001fe40000000f00 */
[----:B------:R-:W-:-:S04]  /*2050*/  MOV R20, R10 ;  /* 0x0000000a00147202 */ /* 0x000fc80000000f00 */
[----:B------:R-:W-:Y:S05]  /*2060*/  RET.REL.NODEC R20 `(_ZN8physgrad23calculate_energy_kernelEPK6float3S2_PKfS4_PfS5_i) ;  /* 0xffffffdc14e47950 */ /* 0x000fea0003c3ffff */
.L_x_67:
[----:B------:R-:W-:-:S00]  /*2070*/  BRA `(.L_x_67) ;  /* 0xfffffffc00fc7947 */ /* 0x000fc0000383ffff */
[----:B------:R-:W-:-:S00]  /*2080*/  NOP ;  /* 0x0000000000007918 */ /* 0x000fc00000000000 */
[----:B------:R-:W-:-:S00]  /*2090*/  NOP ;  /* 0x0000000000007918 */ /* 0x000fc00000000000 */
[----:B------:R-:W-:-:S00]  /*20a0*/  NOP ;  /* 0x0000000000007918 */ /* 0x000fc00000000000 */
[----:B------:R-:W-:-:S00]  /*20b0*/  NOP ;  /* 0x0000000000007918 */ /* 0x000fc00000000000 */
[----:B------:R-:W-:-:S00]  /*20c0*/  NOP ;  /* 0x0000000000007918 */ /* 0x000fc00000000000 */
[----:B------:R-:W-:-:S00]  /*20d0*/  NOP ;  /* 0x0000000000007918 */ /* 0x000fc00000000000 */
[----:B------:R-:W-:-:S00]  /*20e0*/  NOP ;  /* 0x0000000000007918 */ /* 0x000fc00000000000 */
[----:B------:R-:W-:-:S00]  /*20f0*/  NOP ;  /* 0x0000000000007918 */ /* 0x000fc00000000000 */
.L_x_297:


//--------------------- .text._ZN8physgrad22classical_force_kernelEPK6float3PKfPS0_i --------------------------
	.section	.text._ZN8physgrad22classical_force_kernelEPK6float3PKfPS0_i,"ax",@progbits
	.align	128
        .global         _ZN8physgrad22classical_force_kernelEPK6float3PKfPS0_i
        .type           _ZN8physgrad22classical_force_kernelEPK6float3PKfPS0_i,@function
        .size           _ZN8physgrad22classical_force_kernelEPK6float3PKfPS0_i,(.L_x_299 - _ZN8physgrad22classical_force_kernelEPK6float3PKfPS0_i)
        .other          _ZN8physgrad22classical_force_kernelEPK6float3PKfPS0_i,@"STO_CUDA_ENTRY STV_DEFAULT"
_ZN8physgrad22classical_force_kernelEPK6float3PKfPS0_i:
.text._ZN8physgrad22classical_force_kernelEPK6float3PKfPS0_i:
[----:B------:R-:W-:Y:S01]  /*0000*/  LDC R1, c[0x0][0x37c] ;  /* 0x0000df00ff017b82 */ /* 0x000fe20000000800 */
[----:B------:R-:W0:Y:S07]  /*0010*/  S2R R0, SR_TID.X ;  /* 0x0000000000007919 */ /* 0x000e2e0000002100 */
[----:B------:R-:W0:Y:S01]  /*0020*/  S2UR UR4, SR_CTAID.X ;  /* 0x00000000000479c3 */ /* 0x000e220000002500 */
[----:B------:R-:W1:Y:S07]  /*0030*/  LDCU UR14, c[0x0][0x398] ;  /* 0x00007300ff0e77ac */ /* 0x000e6e0008000800 */
[----:B------:R-:W0:Y:S02]  /*0040*/  LDC R11, c[0x0][0x360] ;  /* 0x0000d800ff0b7b82 */ /* 0x000e240000000800 */
[----:B0-----:R-:W-:-:S05]  /*0050*/  IMAD R11, R11, UR4, R0 ;  /* 0x000000040b0b7c24 */ /* 0x001fca000f8e0200 */
[----:B-1----:R-:W-:-:S13]  /*0060*/  ISETP.GE.AND P0, PT, R11, UR14, PT ;  /* 0x0000000e0b007c0c */ /* 0x002fda000bf06270 */
[----:B------:R-:W-:Y:S05]  /*0070*/  @P0 EXIT ;  /* 0x000000000000094d */ /* 0x000fea0003800000 */
[----:B------:R-:W0:Y:S01]  /*0080*/  LDC.64 R2, c[0x0][0x380] ;  /* 0x0000e000ff027b82 */ /* 0x000e220000000a00 */
[----:B------:R-:W1:Y:S07]  /*0090*/  LDCU.64 UR12, c[0x0][0x358] ;  /* 0x00006b00ff0c77ac */ /* 0x000e6e0008000a00 */
[----:B------:R-:W2:Y:S01]  /*00a0*/  LDC.64 R4, c[0x0][0x388] ;  /* 0x0000e200ff047b82 */ /* 0x000ea20000000a00 */
[----:B0-----:R-:W-:-:S05]  /*00b0*/  IMAD.WIDE R2, R11, 0xc, R2 ;  /* 0x0000000c0b027825 */ /* 0x001fca00078e0202 */
[----:B-1----:R0:W5:Y:S01]  /*00c0*/  LDG.E.CONSTANT R12, desc[UR12][R2.64] ;  /* 0x0000000c020c7981 */ /* 0x002162000c1e9900 */
[----:B--2---:R-:W-:-:S03]  /*00d0*/  IMAD.WIDE R4, R11, 0x4, R4 ;  /* 0x000000040b047825 */ /* 0x004fc600078e0204 */
[----:B------:R0:W5:Y:S04]  /*00e0*/  LDG.E.CONSTANT R13, desc[UR12][R2.64+0x4] ;  /* 0x0000040c020d7981 */ /* 0x000168000c1e9900 */
[----:B------:R0:W5:Y:S04]  /*00f0*/  LDG.E.CONSTANT R14, desc[UR12][R2.64+0x8] ;  /* 0x0000080c020e7981 */ /* 0x000168000c1e9900 */
[----:B------:R0:W5:Y:S01]  /*0100*/  LDG.E.CONSTANT R15, desc[UR12][R4.64] ;  /* 0x0000000c040f7981 */ /* 0x000162000c1e9900 */
[----:B------:R-:W-:Y:S01]  /*0110*/  ISETP.GE.AND P0, PT, R11, 0x1, PT ;  /* 0x000000010b00780c */ /* 0x000fe20003f06270 */
[----:B------:R-:W-:Y:S01]  /*0120*/  BSSY.RECONVERGENT B2, `(.L_x_68) ;  /* 0x00002b0000027945 */ /* 0x000fe20003800200 */
[----:B------:R-:W-:-:S02]  /*0130*/  CS2R R16, SRZ ;  /* 0x0000000000107805 */ /* 0x000fc4000001ff00 */
[----:B------:R-:W-:-:S09]  /*0140*/  CS2R R18, SRZ ;  /* 0x0000000000127805 */ /* 0x000fd2000001ff00 */
[----:B0-----:R-:W-:Y:S05]  /*0150*/  @!P0 BRA `(.L_x_69) ;  /* 0x0000002800b08947 */ /* 0x001fea0003800000 */
[----:B------:R-:W-:Y:S01]  /*0160*/  VIMNMX R18, PT, PT, R11, UR14, PT ;  /* 0x0000000e0b127c48 */ /* 0x000fe2000bfe0100 */
[----:B------:R-:W-:Y:S01]  /*0170*/  BSSY.RECONVERGENT B3, `(.L_x_70) ;  /* 0x0000188000037945 */ /* 0x000fe20003800200 */
[----:B------:R-:W-:Y:S02]  /*0180*/  HFMA2 R19, -RZ, RZ, 0, 0 ;  /* 0x00000000ff137431 */ /* 0x000fe400000001ff */
[----:B-----5:R-:W-:Y:S01]  /*0190*/  FMUL R20, R15, 8.98755174400000000000e+09 ;  /* 0x5005ecca0f147820 */ /* 0x020fe20000400000 */
[C---:B------:R-:W-:Y:S02]  /*01a0*/  ISETP.GE.AND P0, PT, R18.reuse, 0x4, PT ;  /* 0x000000041200780c */ /* 0x040fe40003f06270 */
[----:B------:R-:W-:Y:S02]  /*01b0*/  CS2R R16, SRZ ;  /* 0x0000000000107805 */ /* 0x000fe4000001ff00 */
[----:B------:R-:W-:Y:S02]  /*01c0*/  VIMNMX R18, PT, PT, R18, 0x1, !PT ;  /* 0x0000000112127848 */ /* 0x000fe40007fe0100 */
[----:B------:R-:W-:-:S02]  /*01d0*/  MOV R21, RZ ;  /* 0x000000ff00157202 */ /* 0x000fc40000000f00 */
[----:B------:R-:W-:-:S05]  /*01e0*/  LOP3.LUT R22, R18, 0x3, RZ, 0xc0, !PT ;  /* 0x0000000312167812 */ /* 0x000fca00078ec0ff */
[----:B------:R-:W-:Y:S05]  /*01f0*/  @!P0 BRA `(.L_x_71) ;  /* 0x0000001400fc8947 */ /* 0x000fea0003800000 */
[----:B------:R-:W0:Y:S01]  /*0200*/  LDCU.128 UR8, c[0x0][0x380] ;  /* 0x00007000ff0877ac */ /* 0x000e220008000c00 */
[----:B------:R-:W-:Y:S02]  /*0210*/  LOP3.LUT R21, R18, 0x7ffffffc, RZ, 0xc0, !PT ;  /* 0x7ffffffc12157812 */ /* 0x000fe400078ec0ff */
[----:B------:R-:W-:Y:S02]  /*0220*/  MOV R19, RZ ;  /* 0x000000ff00137202 */ /* 0x000fe40000000f00 */
[----:B------:R-:W-:Y:S01]  /*0230*/  IADD3 R23, PT, PT, -R21, RZ, RZ ;  /* 0x000000ff15177210 */ /* 0x000fe20007ffe1ff */
[----:B0-----:R-:W-:Y:S02]  /*0240*/  UIADD3 UR6, UP0, UPT, UR8, 0x18, URZ ;  /* 0x0000001808067890 */ /* 0x001fe4000ff1e0ff */
[----:B------:R-:W-:Y:S02]  /*0250*/  UIADD3 UR4, UP1, UPT, UR10, 0x8, URZ ;  /* 0x000000080a047890 */ /* 0x000fe4000ff3e0ff */
[----:B------:R-:W-:-:S02]  /*0260*/  UIADD3.X UR7, UPT, UPT, URZ, UR9, URZ, UP0, !UPT ;  /* 0x00000009ff077290 */ /* 0x000fc400087fe4ff */
[----:B------:R-:W-:Y:S01]  /*0270*/  UIADD3.X UR5, UPT, UPT, URZ, UR11, URZ, UP1, !UPT ;  /* 0x0000000bff057290 */ /* 0x000fe20008ffe4ff */
[----:B------:R-:W-:Y:S02]  /*0280*/  MOV R6, UR6 ;  /* 0x0000000600067c02 */ /* 0x000fe40008000f00 */
[----:B------:R-:W-:Y:S02]  /*0290*/  MOV R8, UR4 ;  /* 0x0000000400087c02 */ /* 0x000fe40008000f00 */
[----:B------:R-:W-:Y:S02]  /*02a0*/  MOV R7, UR7 ;  /* 0x0000000700077c02 */ /* 0x000fe40008000f00 */
[----:B------:R-:W-:-:S07]  /*02b0*/  MOV R9, UR5 ;  /* 0x0000000500097c02 */ /* 0x000fce0008000f00 */
.L_x_124:
[----:B------:R-:W2:Y:S04]  /*02c0*/  LDG.E.CONSTANT R4, desc[UR12][R6.64+-0x14] ;  /* 0xffffec0c06047981 */ /* 0x000ea8000c1e9900 */
[----:B------:R-:W3:Y:S04]  /*02d0*/  LDG.E.CONSTANT R3, desc[UR12][R6.64+-0x18] ;  /* 0xffffe80c06037981 */ /* 0x000ee8000c1e9900 */
[----:B------:R-:W4:Y:S01]  /*02e0*/  LDG.E.CONSTANT R5, desc[UR12][R6.64+-0x10] ;  /* 0xfffff00c06057981 */ /* 0x000f22000c1e9900 */
[----:B------:R-:W-:Y:S01]  /*02f0*/  IADD3 R23, PT, PT, R23, 0x4, RZ ;  /* 0x0000000417177810 */ /* 0x000fe20007ffe0ff */
[----:B------:R-:W-:Y:S03]  /*0300*/  BSSY.RECONVERGENT B0, `(.L_x_72) ;  /* 0x0000015000007945 */ /* 0x000fe60003800200 */
[----:B------:R-:W-:Y:S01]  /*0310*/  ISETP.NE.AND P2, PT, R23, RZ, PT ;  /* 0x000000ff1700720c */ /* 0x000fe20003f45270 */
        /* <DEDUP_REMOVED lines=12> */
[----:B------:R-:W-:Y:S05]  /*03e0*/  CALL.REL.NOINC `($__internal_2_$__cuda_sm20_sqrt_rn_f32_slowpath) ;  /* 0x00000058007c7944 */ /* 0x000fea0003c00000 */
[----:B------:R-:W-:Y:S01]  /*03f0*/  MOV R33, R27 ;  /* 0x0000001b00217202 */ /* 0x000fe20000000f00 */
[----:B------:R-:W-:Y:S06]  /*0400*/  BRA `(.L_x_74) ;  /* 0x0000000000107947 */ /* 0x000fec0003800000 */
.L_x_73:
[----:B------:R-:W-:Y:S01]  /*0410*/  FMUL.FTZ R33, R28, R5 ;  /* 0x000000051c217220 */ /* 0x000fe20000410000 */
[----:B------:R-:W-:-:S03]  /*0420*/  FMUL.FTZ R5, R5, 0.5 ;  /* 0x3f00000005057820 */ /* 0x000fc60000410000 */
[----:B------:R-:W-:-:S04]  /*0430*/  FFMA R0, -R33, R33, R28 ;  /* 0x0000002121007223 */ /* 0x000fc8000000011c */
[----:B------:R-:W-:-:S07]  /*0440*/  FFMA R33, R0, R5, R33 ;  /* 0x0000000500217223 */ /* 0x000fce0000000021 */
.L_x_74:
[----:B------:R-:W-:Y:S05]  /*0450*/  BSYNC.RECONVERGENT B0 ;  /* 0x0000000000007941 */ /* 0x000fea0003800200 */
.L_x_72:
[----:B------:R-:W-:Y:S01]  /*0460*/  FSETP.GT.AND P0, PT, R33, 1.00000001335143196e-10, PT ;  /* 0x2edbe6ff2100780b */ /* 0x000fe20003f04000 */
[----:B------:R-:W-:-:S12]  /*0470*/  BSSY.RECONVERGENT B4, `(.L_x_75) ;  /* 0x0000041000047945 */ /* 0x000fd80003800200 */
[----:B------:R-:W-:Y:S05]  /*0480*/  @!P0 BRA `(.L_x_76) ;  /* 0x0000000000fc8947 */ /* 0x000fea0003800000 */
[----:B------:R-:W2:Y:S01]  /*0490*/  LDG.E.CONSTANT R5, desc[UR12][R8.64+-0x8] ;  /* 0xfffff80c08057981 */ /* 0x000ea2000c1e9900 */
[----:B------:R-:W0:Y:S01]  /*04a0*/  MUFU.RCP R25, R28 ;  /* 0x0000001c00197308 */ /* 0x000e220000001000 */
[----:B------:R-:W-:Y:S01]  /*04b0*/  BSSY.RECONVERGENT B5, `(.L_x_77) ;  /* 0x000000d000057945 */ /* 0x000fe20003800200 */
[----:B0-----:R-:W-:-:S04]  /*04c0*/  FFMA R0, -R28, R25, 1 ;  /* 0x3f8000001c007423 */ /* 0x001fc80000000119 */
[----:B------:R-:W-:Y:S01]  /*04d0*/  FFMA R0, R25, R0, R25 ;  /* 0x0000000019007223 */ /* 0x000fe20000000019 */
[----:B--2---:R-:W-:-:S04]  /*04e0*/  FMUL R5, R20, R5 ;  /* 0x0000000514057220 */ /* 0x004fc80000400000 */
[----:B------:R-:W0:Y:S01]  /*04f0*/  FCHK P0, R5, R28 ;  /* 0x0000001c05007302 */ /* 0x000e220000000000 */
[----:B------:R-:W-:-:S04]  /*0500*/  FFMA R25, R5, R0, RZ ;  /* 0x0000000005197223 */ /* 0x000fc800000000ff */
[----:B------:R-:W-:-:S04]  /*0510*/  FFMA R32, -R28, R25, R5 ;  /* 0x000000191c207223 */ /* 0x000fc80000000105 */
[----:B------:R-:W-:Y:S01]  /*0520*/  FFMA R32, R0, R32, R25 ;  /* 0x0000002000207223 */ /* 0x000fe20000000019 */
[----:B0-----:R-:W-:Y:S06]  /*0530*/  @!P0 BRA `(.L_x_78) ;  /* 0x0000000000108947 */ /* 0x001fec0003800000 */
[----:B------:R-:W-:Y:S02]  /*0540*/  MOV R0, R28 ;  /* 0x0000001c00007202 */ /* 0x000fe40000000f00 */
[----:B------:R-:W-:-:S07]  /*0550*/  MOV R10, 0x570 ;  /* 0x00000570000a7802 */ /* 0x000fce0000000f00 */
[----:B------:R-:W-:Y:S05]  /*0560*/  CALL.REL.NOINC `($__internal_3_$__cuda_sm3x_div_rn_noftz_f32_slowpath) ;  /* 0x0000005800747944 */ /* 0x000fea0003c00000 */
[----:B------:R-:W-:-:S07]  /*0570*/  MOV R32, R0 ;  /* 0x0000000000207202 */ /* 0x000fce0000000f00 */
.L_x_78:
[----:B------:R-:W-:Y:S05]  /*0580*/  BSYNC.RECONVERGENT B5 ;  /* 0x0000000000057941 */ /* 0x000fea0003800200 */
.L_x_77:
[----:B------:R-:W0:Y:S01]  /*0590*/  MUFU.RCP R0, R33 ;  /* 0x0000002100007308 */ /* 0x000e220000001000 */
[----:B------:R-:W-:Y:S07]  /*05a0*/  BSSY.RECONVERGENT B5, `(.L_x_79) ;  /* 0x000000d000057945 */ /* 0x000fee0003800200 */
[----:B------:R-:W1:Y:S01]  /*05b0*/  FCHK P0, R3, R33 ;  /* 0x0000002103007302 */ /* 0x000e620000000000 */
[----:B0-----:R-:W-:-:S04]  /*05c0*/  FFMA R5, R0, -R33, 1 ;  /* 0x3f80000000057423 */ /* 0x001fc80000000821 */
[----:B------:R-:W-:-:S04]  /*05d0*/  FFMA R0, R0, R5, R0 ;  /* 0x0000000500007223 */ /* 0x000fc80000000000 */
[----:B------:R-:W-:-:S04]  /*05e0*/  FFMA R10, R3, R0, RZ ;  /* 0x00000000030a7223 */ /* 0x000fc800000000ff */
[----:B------:R-:W-:-:S04]  /*05f0*/  FFMA R31, R10, -R33, R3 ;  /* 0x800000210a1f7223 */ /* 0x000fc80000000003 */
[----:B------:R-:W-:Y:S01]  /*0600*/  FFMA R31, R0, R31, R10 ;  /* 0x0000001f001f7223 */ /* 0x000fe2000000000a */
[----:B-1----:R-:W-:Y:S06]  /*0610*/  @!P0 BRA `(.L_x_80) ;  /* 0x0000000000148947 */ /* 0x002fec0003800000 */
[----:B------:R-:W-:Y:S02]  /*0620*/  MOV R5, R3 ;  /* 0x0000000300057202 */ /* 0x000fe40000000f00 */
[----:B------:R-:W-:Y:S02]  /*0630*/  MOV R0, R33 ;  /* 0x0000002100007202 */ /* 0x000fe40000000f00 */
[----:B------:R-:W-:-:S07]  /*0640*/  MOV R10, 0x660 ;  /* 0x00000660000a7802 */ /* 0x000fce0000000f00 */
[----:B------:R-:W-:Y:S05]  /*0650*/  CALL.REL.NOINC `($__internal_3_$__cuda_sm3x_div_rn_noftz_f32_slowpath) ;  /* 0x0000005800387944 */ /* 0x000fea0003c00000 */
[----:B------:R-:W-:-:S07]  /*0660*/  MOV R31, R0 ;  /* 0x00000000001f7202 */ /* 0x000fce0000000f00 */
.L_x_80:
[----:B------:R-:W-:Y:S05]  /*0670*/  BSYNC.RECONVERGENT B5 ;  /* 0x0000000000057941 */ /* 0x000fea0003800200 */
.L_x_79:
        /* <DEDUP_REMOVED lines=14> */
.L_x_82:
[----:B------:R-:W-:Y:S05]  /*0760*/  BSYNC.RECONVERGENT B5 ;  /* 0x0000000000057941 */ /* 0x000fea0003800200 */
.L_x_81:
        /* <DEDUP_REMOVED lines=13> */
.L_x_84:
[----:B------:R-:W-:Y:S05]  /*0840*/  BSYNC.RECONVERGENT B5 ;  /* 0x0000000000057941 */ /* 0x000fea0003800200 */
.L_x_83:
[-C--:B------:R-:W-:Y:S01]  /*0850*/  FFMA R16, R31, R32.reuse, R16 ;  /* 0x000000201f107223 */ /* 0x080fe20000000010 */
[-C--:B------:R-:W-:Y:S01]  /*0860*/  FFMA R17, R34, R32.reuse, R17 ;  /* 0x0000002022117223 */ /* 0x080fe20000000011 */
[----:B------:R-:W-:-:S07]  /*0870*/  FFMA R19, R0, R32, R19 ;  /* 0x0000002000137223 */ /* 0x000fce0000000013 */
.L_x_76:
[----:B------:R-:W-:Y:S05]  /*0880*/  BSYNC.RECONVERGENT B4 ;  /* 0x0000000000047941 */ /* 0x000fea0003800200 */
.L_x_75:
        /* <DEDUP_REMOVED lines=19> */
.L_x_86:
[----:B------:R-:W-:Y:S01]  /*09c0*/  FMUL.FTZ R33, R28, R5 ;  /* 0x000000051c217220 */ /* 0x000fe20000410000 */
[----:B------:R-:W-:-:S03]  /*09d0*/  FMUL.FTZ R5, R5, 0.5 ;  /* 0x3f00000005057820 */ /* 0x000fc60000410000 */
[----:B------:R-:W-:-:S04]  /*09e0*/  FFMA R0, -R33, R33, R28 ;  /* 0x0000002121007223 */ /* 0x000fc8000000011c */
[----:B------:R-:W-:-:S07]  /*09f0*/  FFMA R33, R0, R5, R33 ;  /* 0x0000000500217223 */ /* 0x000fce0000000021 */
.L_x_87:
[----:B------:R-:W-:Y:S05]  /*0a00*/  BSYNC.RECONVERGENT B0 ;  /* 0x0000000000007941 */ /* 0x000fea0003800200 */
.L_x_85:
        /* <DEDUP_REMOVED lines=18> */
.L_x_91:
[----:B------:R-:W-:Y:S05]  /*0b30*/  BSYNC.RECONVERGENT B5 ;  /* 0x0000000000057941 */ /* 0x000fea0003800200 */
.L_x_90:
        /* <DEDUP_REMOVED lines=14> */
.L_x_93:
[----:B------:R-:W-:Y:S05]  /*0c20*/  BSYNC.RECONVERGENT B5 ;  /* 0x0000000000057941 */ /* 0x000fea0003800200 */
.L_x_92:
        /* <DEDUP_REMOVED lines=14> */
.L_x_95:
[----:B------:R-:W-:Y:S05]  /*0d10*/  BSYNC.RECONVERGENT B5 ;  /* 0x0000000000057941 */ /* 0x000fea0003800200 */
.L_x_94:
        /* <DEDUP_REMOVED lines=13> */
.L_x_97:
[----:B------:R-:W-:Y:S05]  /*0df0*/  BSYNC.RECONVERGENT B5 ;  /* 0x0000000000057941 */ /* 0x000fea0003800200 */
.L_x_96:
[-C--:B------:R-:W-:Y:S01]  /*0e00*/  FFMA R16, R31, R32.reuse, R16 ;  /* 0x000000201f107223 */ /* 0x080fe20000000010 */
[-C--:B------:R-:W-:Y:S01]  /*0e10*/  FFMA R17, R34, R32.reuse, R17 ;  /* 0x0000002022117223 */ /* 0x080fe20000000011 */
[----:B------:R-:W-:-:S07]  /*0e20*/  FFMA R19, R0, R32, R19 ;  /* 0x0000002000137223 */ /* 0x000fce0000000013 */
.L_x_89:
[----:B------:R-:W-:Y:S05]  /*0e30*/  BSYNC.RECONVERGENT B4 ;  /* 0x0000000000047941 */ /* 0x000fea0003800200 */
.L_x_88:
        /* <DEDUP_REMOVED lines=19> */
.L_x_99:
[----:B------:R-:W-:Y:S01]  /*0f70*/  FMUL.FTZ R33, R28, R5 ;  /* 0x000000051c217220 */ /* 0x000fe20000410000 */
[----:B------:R-:W-:-:S03]  /*0f80*/  FMUL.FTZ R5, R5, 0.5 ;  /* 0x3f00000005057820 */ /* 0x000fc60000410000 */
[----:B------:R-:W-:-:S04]  /*0f90*/  FFMA R0, -R33, R33, R28 ;  /* 0x0000002121007223 */ /* 0x000fc8000000011c */
[----:B------:R-:W-:-:S07]  /*0fa0*/  FFMA R33, R0, R5, R33 ;  /* 0x0000000500217223 */ /* 0x000fce0000000021 */
.L_x_100:
[----:B------:R-:W-:Y:S05]  /*0fb0*/  BSYNC.RECONVERGENT B0 ;  /* 0x0000000000007941 */ /* 0x000fea0003800200 */
.L_x_98:
        /* <DEDUP_REMOVED lines=18> */
.L_x_104:
[----:B------:R-:W-:Y:S05]  /*10e0*/  BSYNC.RECONVERGENT B5 ;  /* 0x0000000000057941 */ /* 0x000fea0003800200 */
.L_x_103:
        /* <DEDUP_REMOVED lines=14> */
.L_x_106:
[----:B------:R-:W-:Y:S05]  /*11d0*/  BSYNC.RECONVERGENT B5 ;  /* 0x0000000000057941 */ /* 0x000fea0003800200 */
.L_x_105:
        /* <DEDUP_REMOVED lines=14> */
.L_x_108:
[----:B------:R-:W-:Y:S05]  /*12c0*/  BSYNC.RECONVERGENT B5 ;  /* 0x0000000000057941 */ /* 0x000fea0003800200 */
.L_x_107:
        /* <DEDUP_REMOVED lines=13> */
.L_x_110:
[----:B------:R-:W-:Y:S05]  /*13a0*/  BSYNC.RECONVERGENT B5 ;  /* 0x0000000000057941 */ /* 0x000fea0003800200 */
.L_x_109:
[-C--:B------:R-:W-:Y:S01]  /*13b0*/  FFMA R16, R31, R32.reuse, R16 ;  /* 0x000000201f107223 */ /* 0x080fe20000000010 */
[-C--:B------:R-:W-:Y:S01]  /*13c0*/  FFMA R17, R34, R32.reuse, R17 ;  /* 0x0000002022117223 */ /* 0x080fe20000000011 */
[----:B------:R-:W-:-:S07]  /*13d0*/  FFMA R19, R0, R32, R19 ;  /* 0x0000002000137223 */ /* 0x000fce0000000013 */
.L_x_102:
[----:B------:R-:W-:Y:S05]  /*13e0*/  BSYNC.RECONVERGENT B4 ;  /* 0x0000000000047941 */ /* 0x000fea0003800200 */
.L_x_101:
        /* <DEDUP_REMOVED lines=19> */
.L_x_112:
[----:B------:R-:W-:Y:S01]  /*1520*/  FMUL.FTZ R33, R28, R5 ;  /* 0x000000051c217220 */ /* 0x000fe20000410000 */
[----:B------:R-:W-:-:S03]  /*1530*/  FMUL.FTZ R5, R5, 0.5 ;  /* 0x3f00000005057820 */ /* 0x000fc60000410000 */
[----:B------:R-:W-:-:S04]  /*1540*/  FFMA R0, -R33, R33, R28 ;  /* 0x0000002121007223 */ /* 0x000fc8000000011c */
[----:B------:R-:W-:-:S07]  /*1550*/  FFMA R33, R0, R5, R33 ;  /* 0x0000000500217223 */ /* 0x000fce0000000021 */
.L_x_113:
[----:B------:R-:W-:Y:S05]  /*1560*/  BSYNC.RECONVERGENT B0 ;  /* 0x0000000000007941 */ /* 0x000fea0003800200 */
.L_x_111:
        /* <DEDUP_REMOVED lines=18> */
.L_x_117:
[----:B------:R-:W-:Y:S05]  /*1690*/  BSYNC.RECONVERGENT B5 ;  /* 0x0000000000057941 */ /* 0x000fea0003800200 */
.L_x_116:
        /* <DEDUP_REMOVED lines=14> */
.L_x_119:
[----:B------:R-:W-:Y:S05]  /*1780*/  BSYNC.RECONVERGENT B5 ;  /* 0x0000000000057941 */ /* 0x000fea0003800200 */
.L_x_118:
        /* <DEDUP_REMOVED lines=14> */
.L_x_121:
[----:B------:R-:W-:Y:S05]  /*1870*/  BSYNC.RECONVERGENT B5 ;  /* 0x0000000000057941 */ /* 0x000fea0003800200 */
.L_x_120:
        /* <DEDUP_REMOVED lines=13> */
.L_x_123:
[----:B------:R-:W-:Y:S05]  /*1950*/  BSYNC.RECONVERGENT B5 ;  /* 0x0000000000057941 */ /* 0x000fea0003800200 */
.L_x_122:
[-C--:B------:R-:W-:Y:S01]  /*1960*/  FFMA R16, R31, R32.reuse, R16 ;  /* 0x000000201f107223 */ /* 0x080fe20000000010 */
[-C--:B------:R-:W-:Y:S01]  /*1970*/  FFMA R17, R34, R32.reuse, R17 ;  /* 0x0000002022117223 */ /* 0x080fe20000000011 */
[----:B------:R-:W-:-:S07]  /*1980*/  FFMA R19, R0, R32, R19 ;  /* 0x0000002000137223 */ /* 0x000fce0000000013 */
.L_x_115:
[----:B------:R-:W-:Y:S05]  /*1990*/  BSYNC.RECONVERGENT B4 ;  /* 0x0000000000047941 */ /* 0x000fea0003800200 */
.L_x_114:
[----:B------:R-:W-:Y:S02]  /*19a0*/  IADD3 R6, P0, PT, R6, 0x30, RZ ;  /* 0x0000003006067810 */ /* 0x000fe40007f1e0ff */
[----:B------:R-:W-:Y:S02]  /*19b0*/  IADD3 R8, P1, PT, R8, 0x10, RZ ;  /* 0x0000001008087810 */ /* 0x000fe40007f3e0ff */
[----:B------:R-:W-:Y:S02]  /*19c0*/  IADD3.X R7, PT, PT, RZ, R7, RZ, P0, !PT ;  /* 0x00000007ff077210 */ /* 0x000fe400007fe4ff */
[----:B------:R-:W-:Y:S01]  /*19d0*/  IADD3.X R9, PT, PT, RZ, R9, RZ, P1, !PT ;  /* 0x00000009ff097210 */ /* 0x000fe20000ffe4ff */
[----:B------:R-:W-:Y:S08]  /*19e0*/  @P2 BRA `(.L_x_124) ;  /* 0xffffffe800342947 */ /* 0x000ff0000383ffff */
.L_x_71:
[----:B------:R-:W-:Y:S05]  /*19f0*/  BSYNC.RECONVERGENT B3 ;  /* 0x0000000000037941 */ /* 0x000fea0003800200 */
.L_x_70:
[----:B------:R-:W-:-:S13]  /*1a00*/  ISETP.NE.AND P0, PT, R22, RZ, PT ;  /* 0x000000ff1600720c */ /* 0x000fda0003f05270 */
[----:B------:R-:W-:Y:S05]  /*1a10*/  @!P0 BRA `(.L_x_69) ;  /* 0x0000001000808947 */ /* 0x000fea0003800000 */
[----:B------:R-:W-:Y:S01]  /*1a20*/  ISETP.NE.AND P0, PT, R22, 0x1, PT ;  /* 0x000000011600780c */ /* 0x000fe20003f05270 */
[----:B------:R-:W-:-:S12]  /*1a30*/  BSSY.RECONVERGENT B3, `(.L_x_125) ;  /* 0x00000bd000037945 */ /* 0x000fd80003800200 */
[----:B------:R-:W-:Y:S05]  /*1a40*/  @!P0 BRA `(.L_x_126) ;  /* 0x0000000800ec8947 */ /* 0x000fea0003800000 */
[----:B------:R-:W0:Y:S08]  /*1a50*/  LDC.64 R8, c[0x0][0x380] ;  /* 0x0000e000ff087b82 */ /* 0x000e300000000a00 */
[----:B------:R-:W1:Y:S01]  /*1a60*/  LDC.64 R6, c[0x0][0x388] ;  /* 0x0000e200ff067b82 */ /* 0x000e620000000a00 */
[----:B0-----:R-:W-:-:S05]  /*1a70*/  IMAD.WIDE.U32 R8, R21, 0xc, R8 ;  /* 0x0000000c15087825 */ /* 0x001fca00078e0008 */
[----:B------:R-:W2:Y:S04]  /*1a80*/  LDG.E.CONSTANT R0, desc[UR12][R8.64+0x4] ;  /* 0x0000040c08007981 */ /* 0x000ea8000c1e9900 */
[----:B------:R-:W3:Y:S04]  /*1a90*/  LDG.E.CONSTANT R5, desc[UR12][R8.64] ;  /* 0x0000000c08057981 */ /* 0x000ee8000c1e9900 */
[----:B------:R-:W4:Y:S01]  /*1aa0*/  LDG.E.CONSTANT R23, desc[UR12][R8.64+0x8] ;  /* 0x0000080c08177981 */ /* 0x000f22000c1e9900 */
[----:B------:R-:W-:Y:S01]  /*1ab0*/  BSSY.RECONVERGENT B0, `(.L_x_127) ;  /* 0x0000015000007945 */ /* 0x000fe20003800200 */
[----:B-1----:R-:W-:-:S04]  /*1ac0*/  IMAD.WIDE.U32 R6, R21, 0x4, R6 ;  /* 0x0000000415067825 */ /* 0x002fc800078e0006 */
        /* <DEDUP_REMOVED lines=15> */
.L_x_128:
[----:B------:R-:W-:Y:S01]  /*1bc0*/  FMUL.FTZ R31, R28, R5 ;  /* 0x000000051c1f7220 */ /* 0x000fe20000410000 */
[----:B------:R-:W-:-:S03]  /*1bd0*/  FMUL.FTZ R5, R5, 0.5 ;  /* 0x3f00000005057820 */ /* 0x000fc60000410000 */
[----:B------:R-:W-:-:S04]  /*1be0*/  FFMA R0, -R31, R31, R28 ;  /* 0x0000001f1f007223 */ /* 0x000fc8000000011c */
[----:B------:R-:W-:-:S07]  /*1bf0*/  FFMA R31, R0, R5, R31 ;  /* 0x00000005001f7223 */ /* 0x000fce000000001f */
.L_x_129:
[----:B------:R-:W-:Y:S05]  /*1c00*/  BSYNC.RECONVERGENT B0 ;  /* 0x0000000000007941 */ /* 0x000fea0003800200 */
.L_x_127:
        /* <DEDUP_REMOVED lines=18> */
.L_x_133:
[----:B------:R-:W-:Y:S05]  /*1d30*/  BSYNC.RECONVERGENT B5 ;  /* 0x0000000000057941 */ /* 0x000fea0003800200 */
.L_x_132:
        /* <DEDUP_REMOVED lines=14> */
.L_x_135:
[----:B------:R-:W-:Y:S05]  /*1e20*/  BSYNC.RECONVERGENT B5 ;  /* 0x0000000000057941 */ /* 0x000fea0003800200 */
.L_x_134:
        /* <DEDUP_REMOVED lines=14> */
.L_x_137:
[----:B------:R-:W-:Y:S05]  /*1f10*/  BSYNC.RECONVERGENT B5 ;  /* 0x0000000000057941 */ /* 0x000fea0003800200 */
.L_x_136:
        /* <DEDUP_REMOVED lines=13> */
.L_x_139:
[----:B------:R-:W-:Y:S05]  /*1ff0*/  BSYNC.RECONVERGENT B5 ;  /* 0x0000000000057941 */ /* 0x000fea0003800200 */
.L_x_138:
[-C--:B------:R-:W-:Y:S01]  /*2000*/  FFMA R16, R23, R22.reuse, R16 ;  /* 0x0000001617107223 */ /* 0x080fe20000000010 */
[-C--:B------:R-:W-:Y:S01]  /*2010*/  FFMA R17, R4, R22.reuse, R17 ;  /* 0x0000001604117223 */ /* 0x080fe20000000011 */
[----:B------:R-:W-:-:S07]  /*2020*/  FFMA R19, R0, R22, R19 ;  /* 0x0000001600137223 */ /* 0x000fce0000000013 */
.L_x_131:
[----:B------:R-:W-:Y:S05]  /*2030*/  BSYNC.RECONVERGENT B4 ;  /* 0x0000000000047941 */ /* 0x000fea0003800200 */
.L_x_130:
        /* <DEDUP_REMOVED lines=19> */
.L_x_141:
[----:B------:R-:W-:Y:S01]  /*2170*/  FMUL.FTZ R9, R22, R5 ;  /* 0x0000000516097220 */ /* 0x000fe20000410000 */
[----:B------:R-:W-:-:S03]  /*2180*/  FMUL.FTZ R5, R5, 0.5 ;  /* 0x3f00000005057820 */ /* 0x000fc60000410000 */
[----:B------:R-:W-:-:S04]  /*2190*/  FFMA R0, -R9, R9, R22 ;  /* 0x0000000909007223 */ /* 0x000fc80000000116 */
[----:B------:R-:W-:-:S07]  /*21a0*/  FFMA R9, R0, R5, R9 ;  /* 0x0000000500097223 */ /* 0x000fce0000000009 */
.L_x_142:
[----:B------:R-:W-:Y:S05]  /*21b0*/  BSYNC.RECONVERGENT B0 ;  /* 0x0000000000007941 */ /* 0x000fea0003800200 */
.L_x_140:
        /* <DEDUP_REMOVED lines=18> */
.L_x_146:
[----:B------:R-:W-:Y:S05]  /*22e0*/  BSYNC.RECONVERGENT B5 ;  /* 0x0000000000057941 */ /* 0x000fea0003800200 */
.L_x_145:
        /* <DEDUP_REMOVED lines=14> */
.L_x_148:
[----:B------:R-:W-:Y:S05]  /*23d0*/  BSYNC.RECONVERGENT B5 ;  /* 0x0000000000057941 */ /* 0x000fea0003800200 */
.L_x_147:
        /* <DEDUP_REMOVED lines=14> */
.L_x_150:
[----:B------:R-:W-:Y:S05]  /*24c0*/  BSYNC.RECONVERGENT B5 ;  /* 0x0000000000057941 */ /* 0x000fea0003800200 */
.L_x_149:
        /* <DEDUP_REMOVED lines=13> */
.L_x_152:
[----:B------:R-:W-:Y:S05]  /*25a0*/  BSYNC.RECONVERGENT B5 ;  /* 0x0000000000057941 */ /* 0x000fea0003800200 */
.L_x_151:
[-C--:B------:R-:W-:Y:S01]  /*25b0*/  FFMA R16, R7, R8.reuse, R16 ;  /* 0x0000000807107223 */ /* 0x080fe20000000010 */
[-C--:B------:R-:W-:Y:S01]  /*25c0*/  FFMA R17, R4, R8.reuse, R17 ;  /* 0x0000000804117223 */ /* 0x080fe20000000011 */
[----:B------:R-:W-:-:S07]  /*25d0*/  FFMA R19, R0, R8, R19 ;  /* 0x0000000800137223 */ /* 0x000fce0000000013 */
.L_x_144:
[----:B------:R-:W-:Y:S05]  /*25e0*/  BSYNC.RECONVERGENT B4 ;  /* 0x0000000000047941 */ /* 0x000fea0003800200 */
.L_x_143:
[----:B------:R-:W-:-:S07]  /*25f0*/  IADD3 R21, PT, PT, R21, 0x2, RZ ;  /* 0x0000000215157810 */ /* 0x000fce0007ffe0ff */
.L_x_126:
[----:B------:R-:W-:Y:S05]  /*2600*/  BSYNC.RECONVERGENT B3 ;  /* 0x0000000000037941 */ /* 0x000fea0003800200 */
.L_x_125:
[----:B------:R-:W-:-:S04]  /*2610*/  LOP3.LUT R0, R18, 0x1, RZ, 0xc0, !PT ;  /* 0x0000000112007812 */ /* 0x000fc800078ec0ff */
[----:B------:R-:W-:-:S13]  /*2620*/  ISETP.NE.U32.AND P0, PT, R0, 0x1, PT ;  /* 0x000000010000780c */ /* 0x000fda0003f05070 */
[----:B------:R-:W-:Y:S05]  /*2630*/  @P0 BRA `(.L_x_69) ;  /* 0x0000000400780947 */ /* 0x000fea0003800000 */
[----:B------:R-:W0:Y:S02]  /*2640*/  LDC.64 R6, c[0x0][0x380] ;  /* 0x0000e000ff067b82 */ /* 0x000e240000000a00 */
[----:B0-----:R-:W-:-:S05]  /*2650*/  IMAD.WIDE.U32 R6, R21, 0xc, R6 ;  /* 0x0000000c15067825 */ /* 0x001fca00078e0006 */
        /* <DEDUP_REMOVED lines=19> */
.L_x_154:
[----:B------:R-:W-:Y:S01]  /*2790*/  FMUL.FTZ R7, R8, R5 ;  /* 0x0000000508077220 */ /* 0x000fe20000410000 */
[----:B------:R-:W-:-:S03]  /*27a0*/  FMUL.FTZ R5, R5, 0.5 ;  /* 0x3f00000005057820 */ /* 0x000fc60000410000 */
[----:B------:R-:W-:-:S04]  /*27b0*/  FFMA R0, -R7, R7, R8 ;  /* 0x0000000707007223 */ /* 0x000fc80000000108 */
[----:B------:R-:W-:-:S07]  /*27c0*/  FFMA R7, R0, R5, R7 ;  /* 0x0000000500077223 */ /* 0x000fce0000000007 */
.L_x_155:
[----:B------:R-:W-:Y:S05]  /*27d0*/  BSYNC.RECONVERGENT B0 ;  /* 0x0000000000007941 */ /* 0x000fea0003800200 */
.L_x_153:
[----:B------:R-:W-:-:S13]  /*27e0*/  FSETP.GT.AND P0, PT, R7, 1.00000001335143196e-10, PT ;  /* 0x2edbe6ff0700780b */ /* 0x000fda0003f04000 */
[----:B------:R-:W-:Y:S05]  /*27f0*/  @!P0 BRA `(.L_x_69) ;  /* 0x0000000400088947 */ /* 0x000fea0003800000 */
[----:B------:R-:W0:Y:S02]  /*2800*/  LDCU.64 UR4, c[0x0][0x388] ;  /* 0x00007100ff0477ac */ /* 0x000e240008000a00 */
[----:B0-----:R-:W-:-:S04]  /*2810*/  LEA R22, P0, R21, UR4, 0x2 ;  /* 0x0000000415167c11 */ /* 0x001fc8000f8010ff */
[----:B------:R-:W-:-:S05]  /*2820*/  LEA.HI.X R23, R21, UR5, RZ, 0x2, P0 ;  /* 0x0000000515177c11 */ /* 0x000fca00080f14ff */
        /* <DEDUP_REMOVED lines=15> */
.L_x_157:
[----:B------:R-:W-:Y:S05]  /*2920*/  BSYNC.RECONVERGENT B3 ;  /* 0x0000000000037941 */ /* 0x000fea0003800200 */
.L_x_156:
        /* <DEDUP_REMOVED lines=14> */
.L_x_159:
[----:B------:R-:W-:Y:S05]  /*2a10*/  BSYNC.RECONVERGENT B3 ;  /* 0x0000000000037941 */ /* 0x000fea0003800200 */
.L_x_158:
        /* <DEDUP_REMOVED lines=14> */
.L_x_161:
[----:B------:R-:W-:Y:S05]  /*2b00*/  BSYNC.RECONVERGENT B3 ;  /* 0x0000000000037941 */ /* 0x000fea0003800200 */
.L_x_160:
        /* <DEDUP_REMOVED lines=13> */
.L_x_163:
[----:B------:R-:W-:Y:S05]  /*2be0*/  BSYNC.RECONVERGENT B3 ;  /* 0x0000000000037941 */ /* 0x000fea0003800200 */
.L_x_162:
[-C--:B------:R-:W-:Y:S01]  /*2bf0*/  FFMA R16, R9, R6.reuse, R16 ;  /* 0x0000000609107223 */ /* 0x080fe20000000010 */
[-C--:B------:R-:W-:Y:S01]  /*2c00*/  FFMA R17, R4, R6.reuse, R17 ;  /* 0x0000000604117223 */ /* 0x080fe20000000011 */
[----:B------:R-:W-:-:S07]  /*2c10*/  FFMA R19, R0, R6, R19 ;  /* 0x0000000600137223 */ /* 0x000fce0000000013 */
.L_x_69:
[----:B------:R-:W-:Y:S05]  /*2c20*/  BSYNC.RECONVERGENT B2 ;  /* 0x0000000000027941 */ /* 0x000fea0003800200 */
.L_x_68:
[----:B------:R-:W0:Y:S01]  /*2c30*/  LDCU UR4, c[0x0][0x398] ;  /* 0x00007300ff0477ac */ /* 0x000e220008000800 */
[----:B------:R-:W-:Y:S01]  /*2c40*/  BSSY.RECONVERGENT B2, `(.L_x_164) ;  /* 0x0000067000027945 */ /* 0x000fe20003800200 */
[----:B0-----:R-:W-:-:S13]  /*2c50*/  ISETP.GE.AND P0, PT, R18, UR4, PT ;  /* 0x0000000412007c0c */ /* 0x001fda000bf06270 */
[----:B------:R-:W-:Y:S05]  /*2c60*/  @P0 BRA `(.L_x_165) ;  /* 0x0000000400900947 */ /* 0x000fea0003800000 */
[----:B------:R-:W-:Y:S01]  /*2c70*/  ISETP.NE.AND P0, PT, R11, R18, PT ;  /* 0x000000120b00720c */ /* 0x000fe20003f05270 */
[----:B------:R-:W-:-:S12]  /*2c80*/  BSSY.RECONVERGENT B3, `(.L_x_166) ;  /* 0x0000061000037945 */ /* 0x000fd80003800200 */
[----:B------:R-:W-:Y:S05]  /*2c90*/  @!P0 BRA `(.L_x_167) ;  /* 0x00000004007c8947 */ /* 0x000fea0003800000 */
[----:B------:R-:W0:Y:S02]  /*2ca0*/  LDC.64 R6, c[0x0][0x380] ;  /* 0x0000e000ff067b82 */ /* 0x000e240000000a00 */
[----:B0-----:R-:W-:-:S05]  /*2cb0*/  IMAD.WIDE.U32 R6, R18, 0xc, R6 ;  /* 0x0000000c12067825 */ /* 0x001fca00078e0006 */
[----:B------:R-:W2:Y:S04]  /*2cc0*/  LDG.E.CONSTANT R0, desc[UR12][R6.64+0x4] ;  /* 0x0000040c06007981 */ /* 0x000ea8000c1e9900 */
[----:B------:R-:W3:Y:S04]  /*2cd0*/  LDG.E.CONSTANT R5, desc[UR12][R6.64] ;  /* 0x0000000c06057981 */ /* 0x000ee8000c1e9900 */
[----:B------:R-:W4:Y:S01]  /*2ce0*/  LDG.E.CONSTANT R9, desc[UR12][R6.64+0x8] ;  /* 0x0000080c06097981 */ /* 0x000f22000c1e9900 */
[----:B------:R-:W-:Y:S01]  /*2cf0*/  BSSY.RECONVERGENT B0, `(.L_x_168) ;  /* 0x0000014000007945 */ /* 0x000fe20003800200 */
        /* <DEDUP_REMOVED lines=15> */
.L_x_169:
[----:B------:R-:W-:Y:S01]  /*2df0*/  FMUL.FTZ R9, R8, R5 ;  /* 0x0000000508097220 */ /* 0x000fe20000410000 */
[----:B------:R-:W-:-:S03]  /*2e00*/  FMUL.FTZ R5, R5, 0.5 ;  /* 0x3f00000005057820 */ /* 0x000fc60000410000 */
[----:B------:R-:W-:-:S04]  /*2e10*/  FFMA R0, -R9, R9, R8 ;  /* 0x0000000909007223 */ /* 0x000fc80000000108 */
[----:B------:R-:W-:-:S07]  /*2e20*/  FFMA R9, R0, R5, R9 ;  /* 0x0000000500097223 */ /* 0x000fce0000000009 */
.L_x_170:
[----:B------:R-:W-:Y:S05]  /*2e30*/  BSYNC.RECONVERGENT B0 ;  /* 0x0000000000007941 */ /* 0x000fea0003800200 */
.L_x_168:
[----:B------:R-:W-:-:S13]  /*2e40*/  FSETP.GT.AND P0, PT, R9, 1.00000001335143196e-10, PT ;  /* 0x2edbe6ff0900780b */ /* 0x000fda0003f04000 */
[----:B------:R-:W-:Y:S05]  /*2e50*/  @!P0 BRA `(.L_x_167) ;  /* 0x00000004000c8947 */ /* 0x000fea0003800000 */
[----:B------:R-:W0:Y:S02]  /*2e60*/  LDCU.64 UR4, c[0x0][0x388] ;  /* 0x00007100ff0477ac */ /* 0x000e240008000a00 */
[----:B0-----:R-:W-:-:S04]  /*2e70*/  LEA R20, P0, R18, UR4, 0x2 ;  /* 0x0000000412147c11 */ /* 0x001fc8000f8010ff */
[----:B------:R-:W-:-:S05]  /*2e80*/  LEA.HI.X R21, R18, UR5, RZ, 0x2, P0 ;  /* 0x0000000512157c11 */ /* 0x000fca00080f14ff */
[----:B------:R-:W2:Y:S01]  /*2e90*/  LDG.E.CONSTANT R5, desc[UR12][R20.64] ;  /* 0x0000000c14057981 */ /* 0x000ea2000c1e9900 */
[----:B------:R-:W0:Y:S01]  /*2ea0*/  MUFU.RCP R7, R8 ;  /* 0x0000000800077308 */ /* 0x000e220000001000 */
[----:B------:R-:W-:Y:S01]  /*2eb0*/  FMUL R6, R15, 8.98755174400000000000e+09 ;  /* 0x5005ecca0f067820 */ /* 0x000fe20000400000 */
        /* <DEDUP_REMOVED lines=13> */
.L_x_172:
[----:B------:R-:W-:Y:S05]  /*2f90*/  BSYNC.RECONVERGENT B4 ;  /* 0x0000000000047941 */ /* 0x000fea0003800200 */
.L_x_171:
        /* <DEDUP_REMOVED lines=14> */
.L_x_174:
[----:B------:R-:W-:Y:S05]  /*3080*/  BSYNC.RECONVERGENT B4 ;  /* 0x0000000000047941 */ /* 0x000fea0003800200 */
.L_x_173:
        /* <DEDUP_REMOVED lines=14> */
.L_x_176:
[----:B------:R-:W-:Y:S05]  /*3170*/  BSYNC.RECONVERGENT B4 ;  /* 0x0000000000047941 */ /* 0x000fea0003800200 */
.L_x_175:
        /* <DEDUP_REMOVED lines=13> */
.L_x_178:
[----:B------:R-:W-:Y:S05]  /*3250*/  BSYNC.RECONVERGENT B4 ;  /* 0x0000000000047941 */ /* 0x000fea0003800200 */
.L_x_177:
[-C--:B------:R-:W-:Y:S01]  /*3260*/  FFMA R16, R7, R6.reuse, R16 ;  /* 0x0000000607107223 */ /* 0x080fe20000000010 */
[-C--:B------:R-:W-:Y:S01]  /*3270*/  FFMA R17, R4, R6.reuse, R17 ;  /* 0x0000000604117223 */ /* 0x080fe20000000011 */
[----:B------:R-:W-:-:S07]  /*3280*/  FFMA R19, R0, R6, R19 ;  /* 0x0000000600137223 */ /* 0x000fce0000000013 */
.L_x_167:
[----:B------:R-:W-:Y:S05]  /*3290*/  BSYNC.RECONVERGENT B3 ;  /* 0x0000000000037941 */ /* 0x000fea0003800200 */
.L_x_166:
[----:B------:R-:W-:-:S07]  /*32a0*/  IADD3 R18, PT, PT, R18, 0x1, RZ ;  /* 0x0000000112127810 */ /* 0x000fce0007ffe0ff */
.L_x_165:
[----:B------:R-:W-:Y:S05]  /*32b0*/  BSYNC.RECONVERGENT B2 ;  /* 0x0000000000027941 */ /* 0x000fea0003800200 */
.L_x_164:
[----:B------:R-:W0:Y:S01]  /*32c0*/  LDCU UR4, c[0x0][0x398] ;  /* 0x00007300ff0477ac */ /* 0x000e220008000800 */
[----:B------:R-:W-:Y:S01]  /*32d0*/  BSSY.RECONVERGENT B2, `(.L_x_179) ;  /* 0x00002aa000027945 */ /* 0x000fe20003800200 */
[----:B0-----:R-:W-:-:S13]  /*32e0*/  ISETP.GE.AND P0, PT, R18, UR4, PT ;  /* 0x0000000412007c0c */ /* 0x001fda000bf06270 */
[----:B------:R-:W-:Y:S05]  /*32f0*/  @P0 BRA `(.L_x_180) ;  /* 0x00000028009c0947 */ /* 0x000fea0003800000 */
[C---:B------:R-:W-:Y:S01]  /*3300*/  IADD3 R0, PT, PT, R18.reuse, -UR4, RZ ;  /* 0x8000000412007c10 */ /* 0x040fe2000fffe0ff */
[----:B------:R-:W-:Y:S01]  /*3310*/  BSSY.RECONVERGENT B3, `(.L_x_181) ;  /* 0x0000184000037945 */ /* 0x000fe20003800200 */
[----:B------:R-:W-:Y:S01]  /*3320*/  IADD3 R2, PT, PT, -R18, UR4, RZ ;  /* 0x0000000412027c10 */ /* 0x000fe2000fffe1ff */
[----:B-----5:R-:W-:Y:S01]  /*3330*/  FMUL R15, R15, 8.98755174400000000000e+09 ;  /* 0x5005ecca0f0f7820 */ /* 0x020fe20000400000 */
[----:B------:R-:W-:Y:S02]  /*3340*/  ISETP.GT.U32.AND P0, PT, R0, -0x4, PT ;  /* 0xfffffffc0000780c */ /* 0x000fe40003f04070 */
[----:B------:R-:W-:-:S11]  /*3350*/  LOP3.LUT R7, R2, 0x3, RZ, 0xc0, !PT ;  /* 0x0000000302077812 */ /* 0x000fd600078ec0ff */
[----:B------:R-:W-:Y:S05]  /*3360*/  @P0 BRA `(.L_x_182) ;  /* 0x0000001400f80947 */ /* 0x000fea0003800000 */
[----:B------:R-:W0:Y:S01]  /*3370*/  LDC.64 R4, c[0x0][0x380] ;  /* 0x0000e000ff047b82 */ /* 0x000e220000000a00 */
[----:B------:R-:W-:-:S07]  /*3380*/  LOP3.LUT R0, R2, 0xfffffffc, RZ, 0xc0, !PT ;  /* 0xfffffffc02007812 */ /* 0x000fce00078ec0ff */
[----:B------:R-:W1:Y:S01]  /*3390*/  LDC.64 R20, c[0x0][0x388] ;  /* 0x0000e200ff147b82 */ /* 0x000e620000000a00 */
[----:B0-----:R-:W-:-:S03]  /*33a0*/  IMAD.WIDE.U32 R8, R18, 0xc, R4 ;  /* 0x0000000c12087825 */ /* 0x001fc600078e0004 */
[----:B------:R-:W-:Y:S02]  /*33b0*/  IADD3 R22, P0, PT, R8, 0x18, RZ ;  /* 0x0000001808167810 */ /* 0x000fe40007f1e0ff */
[----:B------:R-:W-:Y:S01]  /*33c0*/  IADD3 R8, PT, PT, -R0, RZ, RZ ;  /* 0x000000ff00087210 */ /* 0x000fe20007ffe1ff */
[----:B-1----:R-:W-:Y:S01]  /*33d0*/  IMAD.WIDE.U32 R4, R18, 0x4, R20 ;  /* 0x0000000412047825 */ /* 0x002fe200078e0014 */
[----:B------:R-:W-:Y:S02]  /*33e0*/  IADD3.X R23, PT, PT, RZ, R9, RZ, P0, !PT ;  /* 0x00000009ff177210 */ /* 0x000fe400007fe4ff */
[----:B------:R-:W-:-:S04]  /*33f0*/  IADD3 R20, P1, PT, R4, 0x8, RZ ;  /* 0x0000000804147810 */ /* 0x000fc80007f3e0ff */
[----:B------:R-:W-:-:S09]  /*3400*/  IADD3.X R21, PT, PT, RZ, R5, RZ, P1, !PT ;  /* 0x00000005ff157210 */ /* 0x000fd20000ffe4ff */
.L_x_235:
        /* <DEDUP_REMOVED lines=21> */
.L_x_184:
[----:B------:R-:W-:Y:S01]  /*3560*/  FMUL.FTZ R31, R28, R5 ;  /* 0x000000051c1f7220 */ /* 0x000fe20000410000 */
[----:B------:R-:W-:-:S03]  /*3570*/  FMUL.FTZ R5, R5, 0.5 ;  /* 0x3f00000005057820 */ /* 0x000fc60000410000 */
[----:B------:R-:W-:-:S04]  /*3580*/  FFMA R0, -R31, R31, R28 ;  /* 0x0000001f1f007223 */ /* 0x000fc8000000011c */
[----:B------:R-:W-:-:S07]  /*3590*/  FFMA R31, R0, R5, R31 ;  /* 0x00000005001f7223 */ /* 0x000fce000000001f */
.L_x_185:
[----:B------:R-:W-:Y:S05]  /*35a0*/  BSYNC.RECONVERGENT B0 ;  /* 0x0000000000007941 */ /* 0x000fea0003800200 */
.L_x_183:
        /* <DEDUP_REMOVED lines=18> */
.L_x_189:
[----:B------:R-:W-:Y:S05]  /*36d0*/  BSYNC.RECONVERGENT B5 ;  /* 0x0000000000057941 */ /* 0x000fea0003800200 */
.L_x_188:
        /* <DEDUP_REMOVED lines=14> */
.L_x_191:
[----:B------:R-:W-:Y:S05]  /*37c0*/  BSYNC.RECONVERGENT B5 ;  /* 0x0000000000057941 */ /* 0x000fea0003800200 */
.L_x_190:
        /* <DEDUP_REMOVED lines=14> */
.L_x_193:
[----:B------:R-:W-:Y:S05]  /*38b0*/  BSYNC.RECONVERGENT B5 ;  /* 0x0000000000057941 */ /* 0x000fea0003800200 */
.L_x_192:
        /* <DEDUP_REMOVED lines=13> */
.L_x_195:
[----:B------:R-:W-:Y:S05]  /*3990*/  BSYNC.RECONVERGENT B5 ;  /* 0x0000000000057941 */ /* 0x000fea0003800200 */
.L_x_194:
[-C--:B------:R-:W-:Y:S01]  /*39a0*/  FFMA R16, R9, R32.reuse, R16 ;  /* 0x0000002009107223 */ /* 0x080fe20000000010 */
[-C--:B------:R-:W-:Y:S01]  /*39b0*/  FFMA R17, R6, R32.reuse, R17 ;  /* 0x0000002006117223 */ /* 0x080fe20000000011 */
[----:B------:R-:W-:-:S07]  /*39c0*/  FFMA R19, R0, R32, R19 ;  /* 0x0000002000137223 */ /* 0x000fce0000000013 */
.L_x_187:
[----:B------:R-:W-:Y:S05]  /*39d0*/  BSYNC.RECONVERGENT B4 ;  /* 0x0000000000047941 */ /* 0x000fea0003800200 */
.L_x_186:
        /* <DEDUP_REMOVED lines=19> */
.L_x_197:
[----:B------:R-:W-:Y:S01]  /*3b10*/  FMUL.FTZ R31, R28, R5 ;  /* 0x000000051c1f7220 */ /* 0x000fe20000410000 */
[----:B------:R-:W-:-:S03]  /*3b20*/  FMUL.FTZ R5, R5, 0.5 ;  /* 0x3f00000005057820 */ /* 0x000fc60000410000 */
[----:B------:R-:W-:-:S04]  /*3b30*/  FFMA R0, -R31, R31, R28 ;  /* 0x0000001f1f007223 */ /* 0x000fc8000000011c */
[----:B------:R-:W-:-:S07]  /*3b40*/  FFMA R31, R0, R5, R31 ;  /* 0x00000005001f7223 */ /* 0x000fce000000001f */
.L_x_198:
[----:B------:R-:W-:Y:S05]  /*3b50*/  BSYNC.RECONVERGENT B0 ;  /* 0x0000000000007941 */ /* 0x000fea0003800200 */
.L_x_196:
        /* <DEDUP_REMOVED lines=18> */
.L_x_202:
[----:B------:R-:W-:Y:S05]  /*3c80*/  BSYNC.RECONVERGENT B5 ;  /* 0x0000000000057941 */ /* 0x000fea0003800200 */
.L_x_201:
        /* <DEDUP_REMOVED lines=14> */
.L_x_204:
[----:B------:R-:W-:Y:S05]  /*3d70*/  BSYNC.RECONVERGENT B5 ;  /* 0x0000000000057941 */ /* 0x000fea0003800200 */
.L_x_203:
        /* <DEDUP_REMOVED lines=14> */
.L_x_206:
[----:B------:R-:W-:Y:S05]  /*3e60*/  BSYNC.RECONVERGENT B5 ;  /* 0x0000000000057941 */ /* 0x000fea0003800200 */
.L_x_205:
        /* <DEDUP_REMOVED lines=13> */
.L_x_208:
[----:B------:R-:W-:Y:S05]  /*3f40*/  BSYNC.RECONVERGENT B5 ;  /* 0x0000000000057941 */ /* 0x000fea0003800200 */
.L_x_207:
[-C--:B------:R-:W-:Y:S01]  /*3f50*/  FFMA R16, R9, R32.reuse, R16 ;  /* 0x0000002009107223 */ /* 0x080fe20000000010 */
[-C--:B------:R-:W-:Y:S01]  /*3f60*/  FFMA R17, R6, R32.reuse, R17 ;  /* 0x0000002006117223 */ /* 0x080fe20000000011 */
[----:B------:R-:W-:-:S07]  /*3f70*/  FFMA R19, R0, R32, R19 ;  /* 0x0000002000137223 */ /* 0x000fce0000000013 */
.L_x_200:
[----:B------:R-:W-:Y:S05]  /*3f80*/  BSYNC.RECONVERGENT B4 ;  /* 0x0000000000047941 */ /* 0x000fea0003800200 */
.L_x_199:
        /* <DEDUP_REMOVED lines=19> */
.L_x_210:
[----:B------:R-:W-:Y:S01]  /*40c0*/  FMUL.FTZ R31, R28, R5 ;  /* 0x000000051c1f7220 */ /* 0x000fe20000410000 */
[----:B------:R-:W-:-:S03]  /*40d0*/  FMUL.FTZ R5, R5, 0.5 ;  /* 0x3f00000005057820 */ /* 0x000fc60000410000 */
[----:B------:R-:W-:-:S04]  /*40e0*/  FFMA R0, -R31, R31, R28 ;  /* 0x0000001f1f007223 */ /* 0x000fc8000000011c */
[----:B------:R-:W-:-:S07]  /*40f0*/  FFMA R31, R0, R5, R31 ;  /* 0x00000005001f7223 */ /* 0x000fce000000001f */
.L_x_211:
[----:B------:R-:W-:Y:S05]  /*4100*/  BSYNC.RECONVERGENT B0 ;  /* 0x0000000000007941 */ /* 0x000fea0003800200 */
.L_x_209:
        /* <DEDUP_REMOVED lines=18> */
.L_x_215:
[----:B------:R-:W-:Y:S05]  /*4230*/  BSYNC.RECONVERGENT B5 ;  /* 0x0000000000057941 */ /* 0x000fea0003800200 */
.L_x_214:
        /* <DEDUP_REMOVED lines=14> */
.L_x_217:
[----:B------:R-:W-:Y:S05]  /*4320*/  BSYNC.RECONVERGENT B5 ;  /* 0x0000000000057941 */ /* 0x000fea0003800200 */
.L_x_216:
        /* <DEDUP_REMOVED lines=14> */
.L_x_219:
[----:B------:R-:W-:Y:S05]  /*4410*/  BSYNC.RECONVERGENT B5 ;  /* 0x0000000000057941 */ /* 0x000fea0003800200 */
.L_x_218:
        /* <DEDUP_REMOVED lines=13> */
.L_x_221:
[----:B------:R-:W-:Y:S05]  /*44f0*/  BSYNC.RECONVERGENT B5 ;  /* 0x0000000000057941 */ /* 0x000fea0003800200 */
.L_x_220:
[-C--:B------:R-:W-:Y:S01]  /*4500*/  FFMA R16, R9, R32.reuse, R16 ;  /* 0x0000002009107223 */ /* 0x080fe20000000010 */
[-C--:B------:R-:W-:Y:S01]  /*4510*/  FFMA R17, R6, R32.reuse, R17 ;  /* 0x0000002006117223 */ /* 0x080fe20000000011 */
[----:B------:R-:W-:-:S07]  /*4520*/  FFMA R19, R0, R32, R19 ;  /* 0x0000002000137223 */ /* 0x000fce0000000013 */
.L_x_213:
[----:B------:R-:W-:Y:S05]  /*4530*/  BSYNC.RECONVERGENT B4 ;  /* 0x0000000000047941 */ /* 0x000fea0003800200 */
.L_x_212:
        /* <DEDUP_REMOVED lines=19> */
.L_x_223:
[----:B------:R-:W-:Y:S01]  /*4670*/  FMUL.FTZ R31, R28, R5 ;  /* 0x000000051c1f7220 */ /* 0x000fe20000410000 */
[----:B------:R-:W-:-:S03]  /*4680*/  FMUL.FTZ R5, R5, 0.5 ;  /* 0x3f00000005057820 */ /* 0x000fc60000410000 */
[----:B------:R-:W-:-:S04]  /*4690*/  FFMA R0, -R31, R31, R28 ;  /* 0x0000001f1f007223 */ /* 0x000fc8000000011c */
[----:B------:R-:W-:-:S07]  /*46a0*/  FFMA R31, R0, R5, R31 ;  /* 0x00000005001f7223 */ /* 0x000fce000000001f */
.L_x_224:
[----:B------:R-:W-:Y:S05]  /*46b0*/  BSYNC.RECONVERGENT B0 ;  /* 0x0000000000007941 */ /* 0x000fea0003800200 */
.L_x_222:
        /* <DEDUP_REMOVED lines=18> */
.L_x_228:
[----:B------:R-:W-:Y:S05]  /*47e0*/  BSYNC.RECONVERGENT B5 ;  /* 0x0000000000057941 */ /* 0x000fea0003800200 */
.L_x_227:
        /* <DEDUP_REMOVED lines=14> */
.L_x_230:
[----:B------:R-:W-:Y:S05]  /*48d0*/  BSYNC.RECONVERGENT B5 ;  /* 0x0000000000057941 */ /* 0x000fea0003800200 */
.L_x_229:
        /* <DEDUP_REMOVED lines=14> */
.L_x_232:
[----:B------:R-:W-:Y:S05]  /*49c0*/  BSYNC.RECONVERGENT B5 ;  /* 0x0000000000057941 */ /* 0x000fea0003800200 */
.L_x_231:
        /* <DEDUP_REMOVED lines=13> */
.L_x_234:
[----:B------:R-:W-:Y:S05]  /*4aa0*/  BSYNC.RECONVERGENT B5 ;  /* 0x0000000000057941 */ /* 0x000fea0003800200 */
.L_x_233:
[-C--:B------:R-:W-:Y:S01]  /*4ab0*/  FFMA R16, R9, R32.reuse, R16 ;  /* 0x0000002009107223 */ /* 0x080fe20000000010 */
[-C--:B------:R-:W-:Y:S01]  /*4ac0*/  FFMA R17, R6, R32.reuse, R17 ;  /* 0x0000002006117223 */ /* 0x080fe20000000011 */
[----:B------:R-:W-:-:S07]  /*4ad0*/  FFMA R19, R0, R32, R19 ;  /* 0x0000002000137223 */ /* 0x000fce0000000013 */
.L_x_226:
[----:B------:R-:W-:Y:S05]  /*4ae0*/  BSYNC.RECONVERGENT B4 ;  /* 0x0000000000047941 */ /* 0x000fea0003800200 */
.L_x_225:
[----:B------:R-:W-:Y:S02]  /*4af0*/  IADD3 R22, P0, PT, R22, 0x30, RZ ;  /* 0x0000003016167810 */ /* 0x000fe40007f1e0ff */
[----:B------:R-:W-:Y:S02]  /*4b00*/  IADD3 R20, P1, PT, R20, 0x10, RZ ;  /* 0x0000001014147810 */ /* 0x000fe40007f3e0ff */
[----:B------:R-:W-:Y:S02]  /*4b10*/  IADD3 R18, PT, PT, R18, 0x4, RZ ;  /* 0x0000000412127810 */ /* 0x000fe40007ffe0ff */
[----:B------:R-:W-:Y:S02]  /*4b20*/  IADD3.X R23, PT, PT, RZ, R23, RZ, P0, !PT ;  /* 0x00000017ff177210 */ /* 0x000fe400007fe4ff */
[----:B------:R-:W-:Y:S01]  /*4b30*/  IADD3.X R21, PT, PT, RZ, R21, RZ, P1, !PT ;  /* 0x00000015ff157210 */ /* 0x000fe20000ffe4ff */
[----:B------:R-:W-:Y:S06]  /*4b40*/  @P2 BRA `(.L_x_235) ;  /* 0xffffffe800302947 */ /* 0x000fec000383ffff */
.L_x_182:
[----:B------:R-:W-:Y:S05]  /*4b50*/  BSYNC.RECONVERGENT B3 ;  /* 0x0000000000037941 */ /* 0x000fea0003800200 */
.L_x_181:
        /* <DEDUP_REMOVED lines=28> */
.L_x_239:
[----:B------:R-:W-:Y:S01]  /*4d20*/  FMUL.FTZ R23, R28, R5 ;  /* 0x000000051c177220 */ /* 0x000fe20000410000 */
[----:B------:R-:W-:-:S03]  /*4d30*/  FMUL.FTZ R5, R5, 0.5 ;  /* 0x3f00000005057820 */ /* 0x000fc60000410000 */
[----:B------:R-:W-:-:S04]  /*4d40*/  FFMA R0, -R23, R23, R28 ;  /* 0x0000001717007223 */ /* 0x000fc8000000011c */
[----:B------:R-:W-:-:S07]  /*4d50*/  FFMA R23, R0, R5, R23 ;  /* 0x0000000500177223 */ /* 0x000fce0000000017 */
.L_x_240:
[----:B------:R-:W-:Y:S05]  /*4d60*/  BSYNC.RECONVERGENT B0 ;  /* 0x0000000000007941 */ /* 0x000fea0003800200 */
.L_x_238:
        /* <DEDUP_REMOVED lines=18> */
.L_x_244:
[----:B------:R-:W-:Y:S05]  /*4e90*/  BSYNC.RECONVERGENT B5 ;  /* 0x0000000000057941 */ /* 0x000fea0003800200 */
.L_x_243:
        /* <DEDUP_REMOVED lines=14> */
.L_x_246:
[----:B------:R-:W-:Y:S05]  /*4f80*/  BSYNC.RECONVERGENT B5 ;  /* 0x0000000000057941 */ /* 0x000fea0003800200 */
.L_x_245:
        /* <DEDUP_REMOVED lines=14> */
.L_x_248:
[----:B------:R-:W-:Y:S05]  /*5070*/  BSYNC.RECONVERGENT B5 ;  /* 0x0000000000057941 */ /* 0x000fea0003800200 */
.L_x_247:
        /* <DEDUP_REMOVED lines=13> */
.L_x_250:
[----:B------:R-:W-:Y:S05]  /*5150*/  BSYNC.RECONVERGENT B5 ;  /* 0x0000000000057941 */ /* 0x000fea0003800200 */
.L_x_249:
[-C--:B------:R-:W-:Y:S01]  /*5160*/  FFMA R16, R7, R22.reuse, R16 ;  /* 0x0000001607107223 */ /* 0x080fe20000000010 */
[-C--:B------:R-:W-:Y:S01]  /*5170*/  FFMA R17, R6, R22.reuse, R17 ;  /* 0x0000001606117223 */ /* 0x080fe20000000011 */
[----:B------:R-:W-:-:S07]  /*5180*/  FFMA R19, R0, R22, R19 ;  /* 0x0000001600137223 */ /* 0x000fce0000000013 */
.L_x_242:
[----:B------:R-:W-:Y:S05]  /*5190*/  BSYNC.RECONVERGENT B4 ;  /* 0x0000000000047941 */ /* 0x000fea0003800200 */
.L_x_241:
        /* <DEDUP_REMOVED lines=19> */
.L_x_252:
[----:B------:R-:W-:Y:S01]  /*52d0*/  FMUL.FTZ R7, R22, R5 ;  /* 0x0000000516077220 */ /* 0x000fe20000410000 */
[----:B------:R-:W-:-:S03]  /*52e0*/  FMUL.FTZ R5, R5, 0.5 ;  /* 0x3f00000005057820 */ /* 0x000fc60000410000 */
[----:B------:R-:W-:-:S04]  /*52f0*/  FFMA R0, -R7, R7, R22 ;  /* 0x0000000707007223 */ /* 0x000fc80000000116 */
[----:B------:R-:W-:-:S07]  /*5300*/  FFMA R7, R0, R5, R7 ;  /* 0x0000000500077223 */ /* 0x000fce0000000007 */
.L_x_253:
[----:B------:R-:W-:Y:S05]  /*5310*/  BSYNC.RECONVERGENT B0 ;  /* 0x0000000000007941 */ /* 0x000fea0003800200 */
.L_x_251:
        /* <DEDUP_REMOVED lines=18> */
.L_x_257:
[----:B------:R-:W-:Y:S05]  /*5440*/  BSYNC.RECONVERGENT B5 ;  /* 0x0000000000057941 */ /* 0x000fea0003800200 */
.L_x_256:
        /* <DEDUP_REMOVED lines=14> */
.L_x_259:
[----:B------:R-:W-:Y:S05]  /*5530*/  BSYNC.RECONVERGENT B5 ;  /* 0x0000000000057941 */ /* 0x000fea0003800200 */
.L_x_258:
        /* <DEDUP_REMOVED lines=14> */
.L_x_261:
[----:B------:R-:W-:Y:S05]  /*5620*/  BSYNC.RECONVERGENT B5 ;  /* 0x0000000000057941 */ /* 0x000fea0003800200 */
.L_x_260:
        /* <DEDUP_REMOVED lines=13> */
.L_x_263:
[----:B------:R-:W-:Y:S05]  /*5700*/  BSYNC.RECONVERGENT B5 ;  /* 0x0000000000057941 */ /* 0x000fea0003800200 */
.L_x_262:
[-C--:B------:R-:W-:Y:S01]  /*5710*/  FFMA R16, R9, R20.reuse, R16 ;  /* 0x0000001409107223 */ /* 0x080fe20000000010 */
[-C--:B------:R-:W-:Y:S01]  /*5720*/  FFMA R17, R6, R20.reuse, R17 ;  /* 0x0000001406117223 */ /* 0x080fe20000000011 */
[----:B------:R-:W-:-:S07]  /*5730*/  FFMA R19, R0, R20, R19 ;  /* 0x0000001400137223 */ /* 0x000fce0000000013 */
.L_x_255:
[----:B------:R-:W-:Y:S05]  /*5740*/  BSYNC.RECONVERGENT B4 ;  /* 0x0000000000047941 */ /* 0x000fea0003800200 */
.L_x_254:
[----:B------:R-:W-:-:S07]  /*5750*/  IADD3 R18, PT, PT, R18, 0x2, RZ ;  /* 0x0000000212127810 */ /* 0x000fce0007ffe0ff */
.L_x_237:
[----:B------:R-:W-:Y:S05]  /*5760*/  BSYNC.RECONVERGENT B3 ;  /* 0x0000000000037941 */ /* 0x000fea0003800200 */
.L_x_236:
[----:B------:R-:W-:-:S04]  /*5770*/  LOP3.LUT R2, R2, 0x1, RZ, 0xc0, !PT ;  /* 0x0000000102027812 */ /* 0x000fc800078ec0ff */
[----:B------:R-:W-:-:S13]  /*5780*/  ISETP.NE.U32.AND P0, PT, R2, 0x1, PT ;  /* 0x000000010200780c */ /* 0x000fda0003f05070 */
[----:B------:R-:W-:Y:S05]  /*5790*/  @P0 BRA `(.L_x_180) ;  /* 0x0000000400740947 */ /* 0x000fea0003800000 */
        /* <DEDUP_REMOVED lines=23> */
.L_x_265:
[----:B------:R-:W-:Y:S01]  /*5910*/  FMUL.FTZ R3, R4, R5 ;  /* 0x0000000504037220 */ /* 0x000fe20000410000 */
[----:B------:R-:W-:-:S03]  /*5920*/  FMUL.FTZ R2, R5, 0.5 ;  /* 0x3f00000005027820 */ /* 0x000fc60000410000 */
[----:B------:R-:W-:-:S04]  /*5930*/  FFMA R0, -R3, R3, R4 ;  /* 0x0000000303007223 */ /* 0x000fc80000000104 */
[----:B------:R-:W-:-:S07]  /*5940*/  FFMA R3, R0, R2, R3 ;  /* 0x0000000200037223 */ /* 0x000fce0000000003 */
.L_x_266:
[----:B------:R-:W-:Y:S05]  /*5950*/  BSYNC.RECONVERGENT B0 ;  /* 0x0000000000007941 */ /* 0x000fea0003800200 */
.L_x_264:
[----:B------:R-:W-:-:S13]  /*5960*/  FSETP.GT.AND P0, PT, R3, 1.00000001335143196e-10, PT ;  /* 0x2edbe6ff0300780b */ /* 0x000fda0003f04000 */
        /* <DEDUP_REMOVED lines=16> */
.L_x_268:
[----:B------:R-:W-:Y:S05]  /*5a70*/  BSYNC.RECONVERGENT B3 ;  /* 0x0000000000037941 */ /* 0x000fea0003800200 */
.L_x_267:
        /* <DEDUP_REMOVED lines=14> */
.L_x_270:
[----:B------:R-:W-:Y:S05]  /*5b60*/  BSYNC.RECONVERGENT B3 ;  /* 0x0000000000037941 */ /* 0x000fea0003800200 */
.L_x_269:
        /* <DEDUP_REMOVED lines=14> */
.L_x_272:
[----:B------:R-:W-:Y:S05]  /*5c50*/  BSYNC.RECONVERGENT B3 ;  /* 0x0000000000037941 */ /* 0x000fea0003800200 */
.L_x_271:
        /* <DEDUP_REMOVED lines=13> */
.L_x_274:
[----:B------:R-:W-:Y:S05]  /*5d30*/  BSYNC.RECONVERGENT B3 ;  /* 0x0000000000037941 */ /* 0x000fea0003800200 */
.L_x_273:
[-C--:B------:R-:W-:Y:S01]  /*5d40*/  FFMA R16, R7, R2.reuse, R16 ;  /* 0x0000000207107223 */ /* 0x080fe20000000010 */
[-C--:B------:R-:W-:Y:S01]  /*5d50*/  FFMA R17, R4, R2.reuse, R17 ;  /* 0x0000000204117223 */ /* 0x080fe20000000011 */
[----:B------:R-:W-:-:S07]  /*5d60*/  FFMA R19, R0, R2, R19 ;  /* 0x0000000200137223 */ /* 0x000fce0000000013 */
.L_x_180:
[----:B------:R-:W-:Y:S05]  /*5d70*/  BSYNC.RECONVERGENT B2 ;  /* 0x0000000000027941 */ /* 0x000fea0003800200 */
.L_x_179:
[----:B------:R-:W0:Y:S02]  /*5d80*/  LDC.64 R2, c[0x0][0x390] ;  /* 0x0000e400ff027b82 */ /* 0x000e240000000a00 */
[----:B0-----:R-:W-:-:S05]  /*5d90*/  IMAD.WIDE R2, R11, 0xc, R2 ;  /* 0x0000000c0b027825 */ /* 0x001fca00078e0202 */
[----:B------:R-:W-:Y:S04]  /*5da0*/  STG.E desc[UR12][R2.64], R16 ;  /* 0x0000001002007986 */ /* 0x000fe8000c10190c */
[----:B------:R-:W-:Y:S04]  /*5db0*/  STG.E desc[UR12][R2.64+0x4], R17 ;  /* 0x0000041102007986 */ /* 0x000fe8000c10190c */
[----:B------:R-:W-:Y:S01]  /*5dc0*/  STG.E desc[UR12][R2.64+0x8], R19 ;  /* 0x0000081302007986 */ /* 0x000fe2000c10190c */
[----:B------:R-:W-:Y:S05]  /*5dd0*/  EXIT ;  /* 0x000000000000794d */ /* 0x000fea0003800000 */
        .weak           $__internal_2_$__cuda_sm20_sqrt_rn_f32_slowpath
        .type           $__internal_2_$__cuda_sm20_sqrt_rn_f32_slowpath,@function
        .size           $__internal_2_$__cuda_sm20_sqrt_rn_f32_slowpath,($__internal_3_$__cuda_sm3x_div_rn_noftz_f32_slowpath - $__internal_2_$__cuda_sm20_sqrt_rn_f32_slowpath)
$__internal_2_$__cuda_sm20_sqrt_rn_f32_slowpath:
        /* <DEDUP_REMOVED lines=13> */
[----:B------:R-:W-:Y:S01]  /*5eb0*/  @P0 FMUL.FTZ R10, R27, 0.5 ;  /* 0x3f0000001b0a0820 */ /* 0x000fe20000410000 */
[----:B------:R-:W-:Y:S02]  /*5ec0*/  @!P0 MOV R27, R5 ;  /* 0x00000005001b8202 */ /* 0x000fe40000000f00 */
[----:B------:R-:W-:-:S04]  /*5ed0*/  @P0 FADD.FTZ R24, -R25, -RZ ;  /* 0x800000ff19180221 */ /* 0x000fc80000010100 */
[----:B------:R-:W-:-:S04]  /*5ee0*/  @P0 FFMA R24, R25, R24, R26 ;  /* 0x0000001819180223 */ /* 0x000fc8000000001a */
[----:B------:R-:W-:-:S04]  /*5ef0*/  @P0 FFMA R10, R24, R10, R25 ;  /* 0x0000000a180a0223 */ /* 0x000fc80000000019 */
[----:B------:R-:W-:-:S07]  /*5f00*/  @P0 FMUL.FTZ R27, R10, 2.3283064365386962891e-10 ;  /* 0x2f8000000a1b0820 */ /* 0x000fce0000410000 */
.L_x_275:
[----:B------:R-:W-:Y:S01]  /*5f10*/  HFMA2 R25, -RZ, RZ, 0, 0 ;  /* 0x00000000ff197431 */ /* 0x000fe200000001ff */
[----:B------:R-:W-:-:S04]  /*5f20*/  MOV R24, R0 ;  /* 0x0000000000187202 */ /* 0x000fc80000000f00 */
[----:B------:R-:W-:Y:S05]  /*5f30*/  RET.REL.NODEC R24 `(_ZN8physgrad22classical_force_kernelEPK6float3PKfPS0_i) ;  /* 0xffffffa018307950 */ /* 0x000fea0003c3ffff */
        .weak           $__internal_3_$__cuda_sm3x_div_rn_noftz_f32_slowpath
        .type           $__internal_3_$__cuda_sm3x_div_rn_noftz_f32_slowpath,@function
        .size           $__internal_3_$__cuda_sm3x_div_rn_noftz_f32_slowpath,(.L_x_299 - $__internal_3_$__cuda_sm3x_div_rn_noftz_f32_slowpath)
$__internal_3_$__cuda_sm3x_div_rn_noftz_f32_slowpath:
        /* <DEDUP_REMOVED lines=34> */
.L_x_277:
        /* <DEDUP_REMOVED lines=51> */
.L_x_284:
[----:B------:R-:W-:-:S04]  /*6490*/  LOP3.LUT R0, R0, 0x80000000, RZ, 0xc0, !PT ;  /* 0x8000000000007812 */ /* 0x000fc800078ec0ff */
[----:B------:R-:W-:Y:S01]  /*64a0*/  LOP3.LUT R0, R0, 0x7f800000, RZ, 0xfc, !PT ;  /* 0x7f80000000007812 */ /* 0x000fe200078efcff */
[----:B------:R-:W-:Y:S06]  /*64b0*/  BRA `(.L_x_285) ;  /* 0x0000000000047947 */ /* 0x000fec0003800000 */
.L_x_283:
[----:B------:R-:W-:-:S07]  /*64c0*/  LEA R0, R25, R0, 0x17 ;  /* 0x0000000019007211 */ /* 0x000fce00078eb8ff */
.L_x_285:
[----:B------:R-:W-:Y:S05]  /*64d0*/  BSYNC.RECONVERGENT B1 ;  /* 0x0000000000017941 */ /* 0x000fea0003800200 */
.L_x_282:
[----:B------:R-:W-:Y:S05]  /*64e0*/  BRA `(.L_x_286) ;  /* 0x0000000000207947 */ /* 0x000fea0003800000 */
.L_x_281:
[----:B------:R-:W-:-:S04]  /*64f0*/  LOP3.LUT R0, R0, 0x80000000, R5, 0x48, !PT ;  /* 0x8000000000007812 */ /* 0x000fc800078e4805 */
[----:B------:R-:W-:Y:S01]  /*6500*/  LOP3.LUT R0, R0, 0x7f800000, RZ, 0xfc, !PT ;  /* 0x7f80000000007812 */ /* 0x000fe200078efcff */
[----:B------:R-:W-:Y:S06]  /*6510*/  BRA `(.L_x_286) ;  /* 0x0000000000147947 */ /* 0x000fec0003800000 */
.L_x_280:
[----:B------:R-:W-:Y:S01]  /*6520*/  LOP3.LUT R0, R0, 0x80000000, R5, 0x48, !PT ;  /* 0x8000000000007812 */ /* 0x000fe200078e4805 */
[----:B------:R-:W-:Y:S06]  /*6530*/  BRA `(.L_x_286) ;  /* 0x00000000000c7947 */ /* 0x000fec0003800000 */
.L_x_279:
[----:B------:R-:W0:Y:S01]  /*6540*/  MUFU.RSQ R0, -QNAN ;  /* 0xffc0000000007908 */ /* 0x000e220000001400 */
[----:B------:R-:W-:Y:S05]  /*6550*/  BRA `(.L_x_286) ;  /* 0x0000000000047947 */ /* 0x000fea0003800000 */
.L_x_278:
[----:B------:R-:W-:-:S07]  /*6560*/  FADD.FTZ R0, R5, R0 ;  /* 0x0000000005007221 */ /* 0x000fce0000010000 */
.L_x_286:
[----:B------:R-:W-:Y:S05]  /*6570*/  BSYNC.RECONVERGENT B0 ;  /* 0x0000000000007941 */ /* 0x000fea0003800200 */
.L_x_276:
[----:B------:R-:W-:Y:S01]  /*6580*/  HFMA2 R25, -RZ, RZ, 0, 0 ;  /* 0x00000000ff197431 */ /* 0x000fe200000001ff */
[----:B------:R-:W-:-:S04]  /*6590*/  MOV R24, R10 ;  /* 0x0000000a00187202 */ /* 0x000fc80000000f00 */
[----:B0-----:R-:W-:Y:S05]  /*65a0*/  RET.REL.NODEC R24 `(_ZN8physgrad22classical_force_kernelEPK6float3PKfPS0_i) ;  /* 0xffffff9818947950 */ /* 0x001fea0003c3ffff */
.L_x_287:
        /* <DEDUP_REMOVED lines=13> */
.L_x_299:


//--------------------- .text._ZN8physgrad25verlet_integration_kernelEP6float3S1_PKS0_PKffi --------------------------
	.section	.text._ZN8physgrad25verlet_integration_kernelEP6float3S1_PKS0_PKffi,"ax",@progbits
	.align	128
        .global         _ZN8physgrad25verlet_integration_kernelEP6float3S1_PKS0_PKffi
        .type           _ZN8physgrad25verlet_integration_kernelEP6float3S1_PKS0_PKffi,@function
        .size           _ZN8physgrad25verlet_integration_kernelEP6float3S1_PKS0_PKffi,(.L_x_300 - _ZN8physgrad25verlet_integration_kernelEP6float3S1_PKS0_PKffi)
        .other          _ZN8physgrad25verlet_integration_kernelEP6float3S1_PKS0_PKffi,@"STO_CUDA_ENTRY STV_DEFAULT"
_ZN8physgrad25verlet_integration_kernelEP6float3S1_PKS0_PKffi:
.text._ZN8physgrad25verlet_integration_kernelEP6float3S1_PKS0_PKffi:
        /* <DEDUP_REMOVED lines=9> */
[----:B------:R-:W1:Y:S01]  /*0090*/  LDCU.64 UR4, c[0x0][0x358] ;  /* 0x00006b00ff0477ac */ /* 0x000e620008000a00 */
[----:B0-----:R-:W-:-:S05]  /*00a0*/  IMAD.WIDE R4, R3, 0x4, R4 ;  /* 0x0000000403047825 */ /* 0x001fca00078e0204 */
[----:B-1----:R-:W2:Y:S01]  /*00b0*/  LDG.E.CONSTANT R0, desc[UR4][R4.64] ;  /* 0x0000000404007981 */ /* 0x002ea2000c1e9900 */
[----:B------:R-:W-:Y:S01]  /*00c0*/  BSSY.RECONVERGENT B0, `(.L_x_288) ;  /* 0x000000c000007945 */ /* 0x000fe20003800200 */
[----:B--2---:R-:W-:-:S05]  /*00d0*/  VIADD R2, R0, 0x1800000 ;  /* 0x0180000000027836 */ /* 0x004fca0000000000 */
[----:B------:R-:W-:-:S04]  /*00e0*/  LOP3.LUT R2, R2, 0x7f800000, RZ, 0xc0, !PT ;  /* 0x7f80000002027812 */ /* 0x000fc800078ec0ff */
[----:B------:R-:W-:-:S13]  /*00f0*/  ISETP.GT.U32.AND P0, PT, R2, 0x1ffffff, PT ;  /* 0x01ffffff0200780c */ /* 0x000fda0003f04070 */
[----:B------:R-:W-:Y:S05]  /*0100*/  @P0 BRA `(.L_x_289) ;  /* 0x00000000000c0947 */ /* 0x000fea0003800000 */
[----:B------:R-:W-:-:S07]  /*0110*/  MOV R4, 0x130 ;  /* 0x0000013000047802 */ /* 0x000fce0000000f00 */
[----:B------:R-:W-:Y:S05]  /*0120*/  CALL.REL.NOINC `($__internal_4_$__cuda_sm20_rcp_rn_f32_slowpath) ;  /* 0x0000000000987944 */ /* 0x000fea0003c00000 */
[----:B------:R-:W-:Y:S05]  /*0130*/  BRA `(.L_x_290) ;  /* 0x0000000000107947 */ /* 0x000fea0003800000 */
.L_x_289:
[----:B------:R-:W0:Y:S02]  /*0140*/  MUFU.RCP R5, R0 ;  /* 0x0000000000057308 */ /* 0x000e240000001000 */
[----:B0-----:R-:W-:-:S04]  /*0150*/  FFMA R2, R0, R5, -1 ;  /* 0xbf80000000027423 */ /* 0x001fc80000000005 */
[----:B------:R-:W-:-:S04]  /*0160*/  FADD.FTZ R2, -R2, -RZ ;  /* 0x800000ff02027221 */ /* 0x000fc80000010100 */
[----:B------:R-:W-:-:S07]  /*0170*/  FFMA R2, R5, R2, R5 ;  /* 0x0000000205027223 */ /* 0x000fce0000000005 */
.L_x_290:
[----:B------:R-:W-:Y:S05]  /*0180*/  BSYNC.RECONVERGENT B0 ;  /* 0x0000000000007941 */ /* 0x000fea0003800200 */
.L_x_288:
[----:B------:R-:W0:Y:S01]  /*0190*/  LDC.64 R8, c[0x0][0x390] ;  /* 0x0000e400ff087b82 */ /* 0x000e220000000a00 */
[----:B------:R-:W1:Y:S07]  /*01a0*/  LDCU UR6, c[0x0][0x3a0] ;  /* 0x00007400ff0677ac */ /* 0x000e6e0008000800 */
[----:B------:R-:W2:Y:S08]  /*01b0*/  LDC.64 R4, c[0x0][0x388] ;  /* 0x0000e200ff047b82 */ /* 0x000eb00000000a00 */
[----:B------:R-:W3:Y:S01]  /*01c0*/  LDC.64 R6, c[0x0][0x380] ;  /* 0x0000e000ff067b82 */ /* 0x000ee20000000a00 */
[----:B0-----:R-:W-:-:S05]  /*01d0*/  IMAD.WIDE R8, R3, 0xc, R8 ;  /* 0x0000000c03087825 */ /* 0x001fca00078e0208 */
[----:B------:R-:W4:Y:S01]  /*01e0*/  LDG.E.CONSTANT R11, desc[UR4][R8.64] ;  /* 0x00000004080b7981 */ /* 0x000f22000c1e9900 */
[----:B--2---:R-:W-:-:S03]  /*01f0*/  IMAD.WIDE R4, R3, 0xc, R4 ;  /* 0x0000000c03047825 */ /* 0x004fc600078e0204 */
[----:B------:R-:W2:Y:S04]  /*0200*/  LDG.E.CONSTANT R13, desc[UR4][R8.64+0x4] ;  /* 0x00000404080d7981 */ /* 0x000ea8000c1e9900 */
[----:B------:R-:W5:Y:S04]  /*0210*/  LDG.E.CONSTANT R15, desc[UR4][R8.64+0x8] ;  /* 0x00000804080f7981 */ /* 0x000f68000c1e9900 */
[----:B------:R-:W1:Y:S04]  /*0220*/  LDG.E R0, desc[UR4][R4.64] ;  /* 0x0000000404007981 */ /* 0x000e68000c1e1900 */
[----:B------:R-:W5:Y:S04]  /*0230*/  LDG.E R10, desc[UR4][R4.64+0x4] ;  /* 0x00000404040a7981 */ /* 0x000f68000c1e1900 */
[----:B------:R-:W5:Y:S01]  /*0240*/  LDG.E R12, desc[UR4][R4.64+0x8] ;  /* 0x00000804040c7981 */ /* 0x000f62000c1e1900 */
[----:B---3--:R-:W-:-:S04]  /*0250*/  IMAD.WIDE R6, R3, 0xc, R6 ;  /* 0x0000000c03067825 */ /* 0x008fc800078e0206 */
[-C--:B----4-:R-:W-:Y:S01]  /*0260*/  FMUL R11, R11, R2.reuse ;  /* 0x000000020b0b7220 */ /* 0x090fe20000400000 */
[-C--:B--2---:R-:W-:Y:S01]  /*0270*/  FMUL R13, R13, R2.reuse ;  /* 0x000000020d0d7220 */ /* 0x084fe20000400000 */
[----:B-----5:R-:W-:Y:S02]  /*0280*/  FMUL R15, R15, R2 ;  /* 0x000000020f0f7220 */ /* 0x020fe40000400000 */
[----:B-1----:R-:W-:Y:S01]  /*0290*/  FFMA R11, R11, UR6, R0 ;  /* 0x000000060b0b7c23 */ /* 0x002fe20008000000 */
[----:B------:R-:W-:Y:S01]  /*02a0*/  FFMA R13, R13, UR6, R10 ;  /* 0x000000060d0d7c23 */ /* 0x000fe2000800000a */
[----:B------:R-:W-:-:S03]  /*02b0*/  FFMA R15, R15, UR6, R12 ;  /* 0x000000060f0f7c23 */ /* 0x000fc6000800000c */
[----:B------:R-:W-:Y:S04]  /*02c0*/  STG.E desc[UR4][R4.64], R11 ;  /* 0x0000000b04007986 */ /* 0x000fe8000c101904 */
[----:B------:R-:W-:Y:S04]  /*02d0*/  STG.E desc[UR4][R4.64+0x4], R13 ;  /* 0x0000040d04007986 */ /* 0x000fe8000c101904 */
[----:B------:R-:W-:Y:S04]  /*02e0*/  STG.E desc[UR4][R4.64+0x8], R15 ;  /* 0x0000080f04007986 */ /* 0x000fe8000c101904 */
[----:B------:R-:W2:Y:S04]  /*02f0*/  LDG.E R0, desc[UR4][R6.64] ;  /* 0x0000000406007981 */ /* 0x000ea8000c1e1900 */
[----:B------:R-:W3:Y:S04]  /*0300*/  LDG.E R2, desc[UR4][R6.64+0x4] ;  /* 0x0000040406027981 */ /* 0x000ee8000c1e1900 */
[----:B------:R-:W4:Y:S01]  /*0310*/  LDG.E R8, desc[UR4][R6.64+0x8] ;  /* 0x0000080406087981 */ /* 0x000f22000c1e1900 */
[----:B--2---:R-:W-:Y:S01]  /*0320*/  FFMA R3, R11, UR6, R0 ;  /* 0x000000060b037c23 */ /* 0x004fe20008000000 */
[----:B---3--:R-:W-:Y:S01]  /*0330*/  FFMA R9, R13, UR6, R2 ;  /* 0x000000060d097c23 */ /* 0x008fe20008000002 */
[----:B----4-:R-:W-:-:S03]  /*0340*/  FFMA R17, R15, UR6, R8 ;  /* 0x000000060f117c23 */ /* 0x010fc60008000008 */
[----:B------:R-:W-:Y:S04]  /*0350*/  STG.E desc[UR4][R6.64], R3 ;  /* 0x0000000306007986 */ /* 0x000fe8000c101904 */
[----:B------:R-:W-:Y:S04]  /*0360*/  STG.E desc[UR4][R6.64+0x4], R9 ;  /* 0x0000040906007986 */ /* 0x000fe8000c101904 */
[----:B------:R-:W-:Y:S01]  /*0370*/  STG.E desc[UR4][R6.64+0x8], R17 ;  /* 0x0000081106007986 */ /* 0x000fe2000c101904 */
[----:B------:R-:W-:Y:S05]  /*0380*/  EXIT ;  /* 0x000000000000794d */ /* 0x000fea0003800000 */
        .weak           $__internal_4_$__cuda_sm20_rcp_rn_f32_slowpath
        .type           $__internal_4_$__cuda_sm20_rcp_rn_f32_slowpath,@function
        .size           $__internal_4_$__cuda_sm20_rcp_rn_f32_slowpath,(.L_x_300 - $__internal_4_$__cuda_sm20_rcp_rn_f32_slowpath)
$__internal_4_$__cuda_sm20_rcp_rn_f32_slowpath:
[----:B------:R-:W-:Y:S01]  /*0390*/  IMAD.SHL.U32 R2, R0, 0x2, RZ ;  /* 0x0000000200027824 */ /* 0x000fe200078e00ff */
[----:B------:R-:W-:Y:S04]  /*03a0*/  BSSY.RECONVERGENT B1, `(.L_x_291) ;  /* 0x0000030000017945 */ /* 0x000fe80003800200 */
[----:B------:R-:W-:-:S04]  /*03b0*/  SHF.R.U32.HI R2, RZ, 0x18, R2 ;  /* 0x00000018ff027819 */ /* 0x000fc80000011602 */
[----:B------:R-:W-:-:S13]  /*03c0*/  ISETP.NE.U32.AND P0, PT, R2, RZ, PT ;  /* 0x000000ff0200720c */ /* 0x000fda0003f05070 */
[----:B------:R-:W-:Y:S05]  /*03d0*/  @P0 BRA `(.L_x_292) ;  /* 0x0000000000280947 */ /* 0x000fea0003800000 */
[----:B------:R-:W-:-:S04]  /*03e0*/  SHF.L.U32 R2, R0, 0x1, RZ ;  /* 0x0000000100027819 */ /* 0x000fc800000006ff */
[----:B------:R-:W-:-:S13]  /*03f0*/  ISETP.NE.AND P0, PT, R2, RZ, PT ;  /* 0x000000ff0200720c */ /* 0x000fda0003f05270 */
[----:B------:R-:W-:Y:S01]  /*0400*/  @P0 FFMA R6, R0, 1.84467440737095516160e+19, RZ ;  /* 0x5f80000000060823 */ /* 0x000fe200000000ff */
[----:B------:R-:W-:Y:S08]  /*0410*/  @!P0 MUFU.RCP R5, R0 ;  /* 0x0000000000058308 */ /* 0x000ff00000001000 */
[----:B------:R-:W0:Y:S02]  /*0420*/  @P0 MUFU.RCP R7, R6 ;  /* 0x0000000600070308 */ /* 0x000e240000001000 */
[----:B0-----:R-:W-:-:S04]  /*0430*/  @P0 FFMA R2, R6, R7, -1 ;  /* 0xbf80000006020423 */ /* 0x001fc80000000007 */
[----:B------:R-:W-:-:S04]  /*0440*/  @P0 FADD.FTZ R2, -R2, -RZ ;  /* 0x800000ff02020221 */ /* 0x000fc80000010100 */
[----:B------:R-:W-:-:S04]  /*0450*/  @P0 FFMA R2, R7, R2, R7 ;  /* 0x0000000207020223 */ /* 0x000fc80000000007 */
[----:B------:R-:W-:Y:S01]  /*0460*/  @P0 FFMA R5, R2, 1.84467440737095516160e+19, RZ ;  /* 0x5f80000002050823 */ /* 0x000fe200000000ff */
[----:B------:R-:W-:Y:S06]  /*0470*/  BRA `(.L_x_293) ;  /* 0x0000000000887947 */ /* 0x000fec0003800000 */
.L_x_292:
[----:B------:R-:W-:-:S05]  /*0480*/  VIADD R5, R2, 0xffffff03 ;  /* 0xffffff0302057836 */ /* 0x000fca0000000000 */
[----:B------:R-:W-:-:S13]  /*0490*/  ISETP.GT.U32.AND P0, PT, R5, 0x1, PT ;  /* 0x000000010500780c */ /* 0x000fda0003f04070 */
[----:B------:R-:W-:Y:S05]  /*04a0*/  @P0 BRA `(.L_x_294) ;  /* 0x0000000000780947 */ /* 0x000fea0003800000 */
[----:B------:R-:W-:Y:S01]  /*04b0*/  LOP3.LUT R6, R0, 0x7fffff, RZ, 0xc0, !PT ;  /* 0x007fffff00067812 */ /* 0x000fe200078ec0ff */
[----:B------:R-:W-:-:S03]  /*04c0*/  HFMA2 R10, -RZ, RZ, 0, 1.78813934326171875e-07 ;  /* 0x00000003ff0a7431 */ /* 0x000fc600000001ff */
[----:B------:R-:W-:-:S04]  /*04d0*/  LOP3.LUT R6, R6, 0x3f800000, RZ, 0xfc, !PT ;  /* 0x3f80000006067812 */ /* 0x000fc800078efcff */
[----:B------:R-:W0:Y:S01]  /*04e0*/  MUFU.RCP R7, R6 ;  /* 0x0000000600077308 */ /* 0x000e220000001000 */
[----:B------:R-:W-:Y:S01]  /*04f0*/  SHF.L.U32 R11, R10, R5, RZ ;  /* 0x000000050a0b7219 */ /* 0x000fe200000006ff */
[----:B0-----:R-:W-:-:S04]  /*0500*/  FFMA R8, R6, R7, -1 ;  /* 0xbf80000006087423 */ /* 0x001fc80000000007 */
[----:B------:R-:W-:-:S04]  /*0510*/  FADD.FTZ R8, -R8, -RZ ;  /* 0x800000ff08087221 */ /* 0x000fc80000010100 */
[CCC-:B------:R-:W-:Y:S01]  /*0520*/  FFMA.RM R9, R7.reuse, R8.reuse, R7.reuse ;  /* 0x0000000807097223 */ /* 0x1c0fe20000004007 */
[----:B------:R-:W-:-:S04]  /*0530*/  FFMA.RP R8, R7, R8, R7 ;  /* 0x0000000807087223 */ /* 0x000fc80000008007 */
[C---:B------:R-:W-:Y:S02]  /*0540*/  LOP3.LUT R7, R9.reuse, 0x7fffff, RZ, 0xc0, !PT ;  /* 0x007fffff09077812 */ /* 0x040fe400078ec0ff */
[----:B------:R-:W-:Y:S02]  /*0550*/  FSETP.NEU.FTZ.AND P0, PT, R9, R8, PT ;  /* 0x000000080900720b */ /* 0x000fe40003f1d000 */
[----:B------:R-:W-:Y:S02]  /*0560*/  LOP3.LUT R8, R7, 0x800000, RZ, 0xfc, !PT ;  /* 0x0080000007087812 */ /* 0x000fe400078efcff */
[----:B------:R-:W-:Y:S02]  /*0570*/  SEL R7, RZ, 0xffffffff, !P0 ;  /* 0xffffffffff077807 */ /* 0x000fe40004000000 */
[----:B------:R-:W-:-:S03]  /*0580*/  LOP3.LUT R6, R11, R8, RZ, 0xc0, !PT ;  /* 0x000000080b067212 */ /* 0x000fc600078ec0ff */
[----:B------:R-:W-:Y:S01]  /*0590*/  IMAD.MOV R7, RZ, RZ, -R7 ;  /* 0x000000ffff077224 */ /* 0x000fe200078e0a07 */
[----:B------:R-:W-:-:S04]  /*05a0*/  SHF.R.U32.HI R6, RZ, R5, R6 ;  /* 0x00000005ff067219 */ /* 0x000fc80000011606 */
[----:B------:R-:W-:Y:S02]  /*05b0*/  LOP3.LUT P1, RZ, R7, R5, R8, 0xf8, !PT ;  /* 0x0000000507ff7212 */ /* 0x000fe4000782f808 */
[C---:B------:R-:W-:Y:S02]  /*05c0*/  LOP3.LUT P0, RZ, R6.reuse, 0x1, RZ, 0xc0, !PT ;  /* 0x0000000106ff7812 */ /* 0x040fe4000780c0ff */
[----:B------:R-:W-:-:S04]  /*05d0*/  LOP3.LUT P2, RZ, R6, 0x2, RZ, 0xc0, !PT ;  /* 0x0000000206ff7812 */ /* 0x000fc8000784c0ff */
[----:B------:R-:W-:Y:S02]  /*05e0*/  PLOP3.LUT P0, PT, P0, P1, P2, 0xe0, 0x0 ;  /* 0x000000000000781c */ /* 0x000fe40000703c20 */
[----:B------:R-:W-:Y:S02]  /*05f0*/  LOP3.LUT P1, RZ, R0, 0x7fffff, RZ, 0xc0, !PT ;  /* 0x007fffff00ff7812 */ /* 0x000fe4000782c0ff */
[----:B------:R-:W-:-:S04]  /*0600*/  SEL R5, RZ, 0x1, !P0 ;  /* 0x00000001ff057807 */ /* 0x000fc80004000000 */
[----:B------:R-:W-:-:S04]  /*0610*/  IADD3 R5, PT, PT, -R5, RZ, RZ ;  /* 0x000000ff05057210 */ /* 0x000fc80007ffe1ff */
[----:B------:R-:W-:Y:S01]  /*0620*/  ISETP.GE.AND P0, PT, R5, RZ, PT ;  /* 0x000000ff0500720c */ /* 0x000fe20003f06270 */
[----:B------:R-:W-:-:S05]  /*0630*/  VIADD R5, R2, 0xffffff04 ;  /* 0xffffff0402057836 */ /* 0x000fca0000000000 */
[----:B------:R-:W-:-:S07]  /*0640*/  SHF.R.U32.HI R5, RZ, R5, R8 ;  /* 0x00000005ff057219 */ /* 0x000fce0000011608 */
[----:B------:R-:W-:-:S05]  /*0650*/  @!P0 IADD3 R5, PT, PT, R5, 0x1, RZ ;  /* 0x0000000105058810 */ /* 0x000fca0007ffe0ff */
[----:B------:R-:W-:-:S05]  /*0660*/  @!P1 IMAD.SHL.U32 R5, R5, 0x2, RZ ;  /* 0x0000000205059824 */ /* 0x000fca00078e00ff */
[----:B------:R-:W-:Y:S01]  /*0670*/  LOP3.LUT R5, R5, 0x80000000, R0, 0xf8, !PT ;  /* 0x8000000005057812 */ /* 0x000fe200078ef800 */
[----:B------:R-:W-:Y:S06]  /*0680*/  BRA `(.L_x_293) ;  /* 0x0000000000047947 */ /* 0x000fec0003800000 */
.L_x_294:
[----:B------:R0:W1:Y:S02]  /*0690*/  MUFU.RCP R5, R0 ;  /* 0x0000000000057308 */ /* 0x0000640000001000 */
.L_x_293:
[----:B------:R-:W-:Y:S05]  /*06a0*/  BSYNC.RECONVERGENT B1 ;  /* 0x0000000000017941 */ /* 0x000fea0003800200 */
.L_x_291:
[----:B-1----:R-:W-:Y:S01]  /*06b0*/  MOV R2, R5 ;  /* 0x0000000500027202 */ /* 0x002fe20000000f00 */
[----:B------:R-:W-:-:S04]  /*06c0*/  HFMA2 R5, -RZ, RZ, 0, 0 ;  /* 0x00000000ff057431 */ /* 0x000fc800000001ff */
[----:B0-----:R-:W-:Y:S05]  /*06d0*/  RET.REL.NODEC R4 `(_ZN8physgrad25verlet_integration_kernelEP6float3S1_PKS0_PKffi) ;  /* 0xfffffff804487950 */ /* 0x001fea0003c3ffff */
.L_x_295:
        /* <DEDUP_REMOVED lines=10> */
.L_x_300:


//--------------------- .nv.shared.reserved.0     --------------------------
	.section	.nv.shared.reserved.0,"aw",@nobits
	.weak		__nv_reservedSMEM_offset_0_alias
	.size		__nv_reservedSMEM_offset_0_alias, 0, 64
	.other		__nv_reservedSMEM_offset_0_alias,@"STO_CUDA_RESERVED_SHARED STV_DEFAULT"
__nv_reservedSMEM_offset_0_alias:
	.zero		0
	.zero		64


//--------------------- .nv.constant0._ZN8physgrad23calculate_energy_kernelEPK6float3S2_PKfS4_PfS5_i --------------------------
	.section	.nv.constant0._ZN8physgrad23calculate_energy_kernelEPK6float3S2_PKfS4_PfS5_i,"a",@progbits
	.sectionflags	@""
	.align	4
.nv.constant0._ZN8physgrad23calculate_energy_kernelEPK6float3S2_PKfS4_PfS5_i:
	.zero		948


//--------------------- .nv.constant0._ZN8physgrad22classical_force_kernelEPK6float3PKfPS0_i --------------------------
	.section	.nv.constant0._ZN8physgrad22classical_force_kernelEPK6float3PKfPS0_i,"a",@progbits
	.sectionflags	@""
	.align	4
.nv.constant0._ZN8physgrad22classical_force_kernelEPK6float3PKfPS0_i:
	.zero		924


//--------------------- .nv.constant0._ZN8physgrad25verlet_integration_kernelEP6float3S1_PKS0_PKffi --------------------------
	.section	.nv.constant0._ZN8physgrad25verlet_integration_kernelEP6float3S1_PKS0_PKffi,"a",@progbits
	.sectionflags	@""
	.align	4
.nv.constant0._ZN8physgrad25verlet_integration_kernelEP6float3S1_PKS0_PKffi:
	.zero		936


//--------------------- SYMBOLS --------------------------

	.type		.nv.reservedSmem.offset0,@object
	.size		.nv.reservedSmem.offset0,0x4
